//
// Generated by NVIDIA NVVM Compiler
//
// Compiler Build ID: CL-36424714
// Cuda compilation tools, release 13.0, V13.0.88
// Based on NVVM 20.0.0
//

.version 9.0
.target sm_100
.address_size 64

	// .globl	_Z26thresholding_filter_kernelPjS_j

.visible .entry _Z26thresholding_filter_kernelPjS_j(
	.param .u64 .ptr .align 1 _Z26thresholding_filter_kernelPjS_j_param_0,
	.param .u64 .ptr .align 1 _Z26thresholding_filter_kernelPjS_j_param_1,
	.param .u32 _Z26thresholding_filter_kernelPjS_j_param_2
)
{
	.reg .pred 	%p<2>;
	.reg .b32 	%r<18>;
	.reg .b64 	%rd<8>;

	ld.param.u64 	%rd1, [_Z26thresholding_filter_kernelPjS_j_param_0];
	ld.param.u64 	%rd2, [_Z26thresholding_filter_kernelPjS_j_param_1];
	ld.param.u32 	%r1, [_Z26thresholding_filter_kernelPjS_j_param_2];
	cvta.to.global.u64 	%rd3, %rd1;
	cvta.to.global.u64 	%rd4, %rd2;
	mov.u32 	%r2, %ctaid.x;
	mov.u32 	%r3, %ctaid.y;
	mov.u32 	%r4, %nctaid.x;
	mov.u32 	%r5, %nctaid.y;
	mov.u32 	%r6, %ctaid.z;
	mad.lo.s32 	%r7, %r6, %r5, %r3;
	mad.lo.s32 	%r8, %r7, %r4, %r2;
	mov.u32 	%r9, %ntid.x;
	mov.u32 	%r10, %ntid.y;
	mov.u32 	%r11, %tid.y;
	mov.u32 	%r12, %tid.x;
	mad.lo.s32 	%r13, %r8, %r10, %r11;
	mad.lo.s32 	%r14, %r13, %r9, %r12;
	mul.wide.s32 	%rd5, %r14, 4;
	add.s64 	%rd6, %rd4, %rd5;
	mov.b32 	%r15, 0;
	st.global.u32 	[%rd6], %r15;
	add.s64 	%rd7, %rd3, %rd5;
	ld.global.u32 	%r16, [%rd7];
	setp.gt.u32 	%p1, %r16, %r1;
	selp.b32 	%r17, 255, 0, %p1;
	st.global.u32 	[%rd6], %r17;
	ret;

}
	// .globl	_Z21marching_cubes_filterPjPiS0_Pfjjjj
.visible .entry _Z21marching_cubes_filterPjPiS0_Pfjjjj(
	.param .u64 .ptr .align 1 _Z21marching_cubes_filterPjPiS0_Pfjjjj_param_0,
	.param .u64 .ptr .align 1 _Z21marching_cubes_filterPjPiS0_Pfjjjj_param_1,
	.param .u64 .ptr .align 1 _Z21marching_cubes_filterPjPiS0_Pfjjjj_param_2,
	.param .u64 .ptr .align 1 _Z21marching_cubes_filterPjPiS0_Pfjjjj_param_3,
	.param .u32 _Z21marching_cubes_filterPjPiS0_Pfjjjj_param_4,
	.param .u32 _Z21marching_cubes_filterPjPiS0_Pfjjjj_param_5,
	.param .u32 _Z21marching_cubes_filterPjPiS0_Pfjjjj_param_6,
	.param .u32 _Z21marching_cubes_filterPjPiS0_Pfjjjj_param_7
)
{
	.local .align 16 .b8 	__local_depot1[288];
	.reg .b64 	%SP;
	.reg .b64 	%SPL;
	.reg .pred 	%p<31>;
	.reg .b32 	%r<272>;
	.reg .b32 	%f<193>;
	.reg .b64 	%rd<172>;
	.reg .b64 	%fd<50>;

	mov.u64 	%SPL, __local_depot1;
	ld.param.u64 	%rd4, [_Z21marching_cubes_filterPjPiS0_Pfjjjj_param_0];
	ld.param.u64 	%rd5, [_Z21marching_cubes_filterPjPiS0_Pfjjjj_param_2];
	ld.param.u64 	%rd6, [_Z21marching_cubes_filterPjPiS0_Pfjjjj_param_3];
	ld.param.u32 	%r54, [_Z21marching_cubes_filterPjPiS0_Pfjjjj_param_4];
	ld.param.u32 	%r58, [_Z21marching_cubes_filterPjPiS0_Pfjjjj_param_5];
	ld.param.u32 	%r56, [_Z21marching_cubes_filterPjPiS0_Pfjjjj_param_6];
	ld.param.u32 	%r57, [_Z21marching_cubes_filterPjPiS0_Pfjjjj_param_7];
	cvta.to.global.u64 	%rd1, %rd6;
	add.u64 	%rd2, %SPL, 0;
	mov.u32 	%r59, %ctaid.x;
	mov.u32 	%r60, %ntid.x;
	mov.u32 	%r61, %tid.x;
	mad.lo.s32 	%r1, %r59, %r60, %r61;
	mov.u32 	%r62, %ctaid.y;
	mov.u32 	%r63, %ntid.y;
	mov.u32 	%r64, %tid.y;
	mad.lo.s32 	%r65, %r62, %r63, %r64;
	mov.u32 	%r66, %ctaid.z;
	mov.u32 	%r67, %ntid.z;
	mov.u32 	%r68, %tid.z;
	mad.lo.s32 	%r3, %r66, %r67, %r68;
	add.s32 	%r4, %r1, 1;
	add.s32 	%r69, %r54, -1;
	setp.ge.u32 	%p1, %r4, %r69;
	add.s32 	%r5, %r65, 1;
	add.s32 	%r70, %r58, -1;
	setp.ge.u32 	%p2, %r5, %r70;
	or.pred  	%p3, %p1, %p2;
	@%p3 bra 	$L__BB1_36;
	add.s32 	%r6, %r3, 1;
	add.s32 	%r71, %r56, -1;
	setp.ge.u32 	%p4, %r6, %r71;
	@%p4 bra 	$L__BB1_36;
	cvta.to.global.u64 	%rd8, %rd4;
	mad.lo.s32 	%r72, %r58, %r3, %r65;
	mad.lo.s32 	%r73, %r72, %r54, %r1;
	mul.lo.s32 	%r7, %r73, 45;
	mul.wide.u32 	%rd9, %r7, 4;
	add.s64 	%rd10, %rd1, %rd9;
	mov.b32 	%r74, 0;
	st.global.u32 	[%rd10], %r74;
	add.s32 	%r75, %r7, 1;
	mul.wide.u32 	%rd11, %r75, 4;
	add.s64 	%rd12, %rd1, %rd11;
	st.global.u32 	[%rd12], %r74;
	add.s32 	%r76, %r7, 2;
	mul.wide.u32 	%rd13, %r76, 4;
	add.s64 	%rd14, %rd1, %rd13;
	st.global.u32 	[%rd14], %r74;
	add.s32 	%r77, %r7, 3;
	mul.wide.u32 	%rd15, %r77, 4;
	add.s64 	%rd16, %rd1, %rd15;
	st.global.u32 	[%rd16], %r74;
	add.s32 	%r78, %r7, 4;
	mul.wide.u32 	%rd17, %r78, 4;
	add.s64 	%rd18, %rd1, %rd17;
	st.global.u32 	[%rd18], %r74;
	add.s32 	%r79, %r7, 5;
	mul.wide.u32 	%rd19, %r79, 4;
	add.s64 	%rd20, %rd1, %rd19;
	st.global.u32 	[%rd20], %r74;
	add.s32 	%r80, %r7, 6;
	mul.wide.u32 	%rd21, %r80, 4;
	add.s64 	%rd22, %rd1, %rd21;
	st.global.u32 	[%rd22], %r74;
	add.s32 	%r81, %r7, 7;
	mul.wide.u32 	%rd23, %r81, 4;
	add.s64 	%rd24, %rd1, %rd23;
	st.global.u32 	[%rd24], %r74;
	add.s32 	%r82, %r7, 8;
	mul.wide.u32 	%rd25, %r82, 4;
	add.s64 	%rd26, %rd1, %rd25;
	st.global.u32 	[%rd26], %r74;
	add.s32 	%r83, %r7, 9;
	mul.wide.u32 	%rd27, %r83, 4;
	add.s64 	%rd28, %rd1, %rd27;
	st.global.u32 	[%rd28], %r74;
	add.s32 	%r84, %r7, 10;
	mul.wide.u32 	%rd29, %r84, 4;
	add.s64 	%rd30, %rd1, %rd29;
	st.global.u32 	[%rd30], %r74;
	add.s32 	%r85, %r7, 11;
	mul.wide.u32 	%rd31, %r85, 4;
	add.s64 	%rd32, %rd1, %rd31;
	st.global.u32 	[%rd32], %r74;
	add.s32 	%r86, %r7, 12;
	mul.wide.u32 	%rd33, %r86, 4;
	add.s64 	%rd34, %rd1, %rd33;
	st.global.u32 	[%rd34], %r74;
	add.s32 	%r87, %r7, 13;
	mul.wide.u32 	%rd35, %r87, 4;
	add.s64 	%rd36, %rd1, %rd35;
	st.global.u32 	[%rd36], %r74;
	add.s32 	%r88, %r7, 14;
	mul.wide.u32 	%rd37, %r88, 4;
	add.s64 	%rd38, %rd1, %rd37;
	st.global.u32 	[%rd38], %r74;
	add.s32 	%r89, %r7, 15;
	mul.wide.u32 	%rd39, %r89, 4;
	add.s64 	%rd40, %rd1, %rd39;
	st.global.u32 	[%rd40], %r74;
	add.s32 	%r90, %r7, 16;
	mul.wide.u32 	%rd41, %r90, 4;
	add.s64 	%rd42, %rd1, %rd41;
	st.global.u32 	[%rd42], %r74;
	add.s32 	%r91, %r7, 17;
	mul.wide.u32 	%rd43, %r91, 4;
	add.s64 	%rd44, %rd1, %rd43;
	st.global.u32 	[%rd44], %r74;
	add.s32 	%r92, %r7, 18;
	mul.wide.u32 	%rd45, %r92, 4;
	add.s64 	%rd46, %rd1, %rd45;
	st.global.u32 	[%rd46], %r74;
	add.s32 	%r93, %r7, 19;
	mul.wide.u32 	%rd47, %r93, 4;
	add.s64 	%rd48, %rd1, %rd47;
	st.global.u32 	[%rd48], %r74;
	add.s32 	%r94, %r7, 20;
	mul.wide.u32 	%rd49, %r94, 4;
	add.s64 	%rd50, %rd1, %rd49;
	st.global.u32 	[%rd50], %r74;
	add.s32 	%r95, %r7, 21;
	mul.wide.u32 	%rd51, %r95, 4;
	add.s64 	%rd52, %rd1, %rd51;
	st.global.u32 	[%rd52], %r74;
	add.s32 	%r96, %r7, 22;
	mul.wide.u32 	%rd53, %r96, 4;
	add.s64 	%rd54, %rd1, %rd53;
	st.global.u32 	[%rd54], %r74;
	add.s32 	%r97, %r7, 23;
	mul.wide.u32 	%rd55, %r97, 4;
	add.s64 	%rd56, %rd1, %rd55;
	st.global.u32 	[%rd56], %r74;
	add.s32 	%r98, %r7, 24;
	mul.wide.u32 	%rd57, %r98, 4;
	add.s64 	%rd58, %rd1, %rd57;
	st.global.u32 	[%rd58], %r74;
	add.s32 	%r99, %r7, 25;
	mul.wide.u32 	%rd59, %r99, 4;
	add.s64 	%rd60, %rd1, %rd59;
	st.global.u32 	[%rd60], %r74;
	add.s32 	%r100, %r7, 26;
	mul.wide.u32 	%rd61, %r100, 4;
	add.s64 	%rd62, %rd1, %rd61;
	st.global.u32 	[%rd62], %r74;
	add.s32 	%r101, %r7, 27;
	mul.wide.u32 	%rd63, %r101, 4;
	add.s64 	%rd64, %rd1, %rd63;
	st.global.u32 	[%rd64], %r74;
	add.s32 	%r102, %r7, 28;
	mul.wide.u32 	%rd65, %r102, 4;
	add.s64 	%rd66, %rd1, %rd65;
	st.global.u32 	[%rd66], %r74;
	add.s32 	%r103, %r7, 29;
	mul.wide.u32 	%rd67, %r103, 4;
	add.s64 	%rd68, %rd1, %rd67;
	st.global.u32 	[%rd68], %r74;
	add.s32 	%r104, %r7, 30;
	mul.wide.u32 	%rd69, %r104, 4;
	add.s64 	%rd70, %rd1, %rd69;
	st.global.u32 	[%rd70], %r74;
	add.s32 	%r105, %r7, 31;
	mul.wide.u32 	%rd71, %r105, 4;
	add.s64 	%rd72, %rd1, %rd71;
	st.global.u32 	[%rd72], %r74;
	add.s32 	%r106, %r7, 32;
	mul.wide.u32 	%rd73, %r106, 4;
	add.s64 	%rd74, %rd1, %rd73;
	st.global.u32 	[%rd74], %r74;
	add.s32 	%r107, %r7, 33;
	mul.wide.u32 	%rd75, %r107, 4;
	add.s64 	%rd76, %rd1, %rd75;
	st.global.u32 	[%rd76], %r74;
	add.s32 	%r108, %r7, 34;
	mul.wide.u32 	%rd77, %r108, 4;
	add.s64 	%rd78, %rd1, %rd77;
	st.global.u32 	[%rd78], %r74;
	add.s32 	%r109, %r7, 35;
	mul.wide.u32 	%rd79, %r109, 4;
	add.s64 	%rd80, %rd1, %rd79;
	st.global.u32 	[%rd80], %r74;
	add.s32 	%r110, %r7, 36;
	mul.wide.u32 	%rd81, %r110, 4;
	add.s64 	%rd82, %rd1, %rd81;
	st.global.u32 	[%rd82], %r74;
	add.s32 	%r111, %r7, 37;
	mul.wide.u32 	%rd83, %r111, 4;
	add.s64 	%rd84, %rd1, %rd83;
	st.global.u32 	[%rd84], %r74;
	add.s32 	%r112, %r7, 38;
	mul.wide.u32 	%rd85, %r112, 4;
	add.s64 	%rd86, %rd1, %rd85;
	st.global.u32 	[%rd86], %r74;
	add.s32 	%r113, %r7, 39;
	mul.wide.u32 	%rd87, %r113, 4;
	add.s64 	%rd88, %rd1, %rd87;
	st.global.u32 	[%rd88], %r74;
	add.s32 	%r114, %r7, 40;
	mul.wide.u32 	%rd89, %r114, 4;
	add.s64 	%rd90, %rd1, %rd89;
	st.global.u32 	[%rd90], %r74;
	add.s32 	%r115, %r7, 41;
	mul.wide.u32 	%rd91, %r115, 4;
	add.s64 	%rd92, %rd1, %rd91;
	st.global.u32 	[%rd92], %r74;
	add.s32 	%r116, %r7, 42;
	mul.wide.u32 	%rd93, %r116, 4;
	add.s64 	%rd94, %rd1, %rd93;
	st.global.u32 	[%rd94], %r74;
	add.s32 	%r117, %r7, 43;
	mul.wide.u32 	%rd95, %r117, 4;
	add.s64 	%rd96, %rd1, %rd95;
	st.global.u32 	[%rd96], %r74;
	add.s32 	%r118, %r7, 44;
	mul.wide.u32 	%rd97, %r118, 4;
	add.s64 	%rd98, %rd1, %rd97;
	st.global.u32 	[%rd98], %r74;
	mul.wide.s32 	%rd99, %r73, 4;
	add.s64 	%rd100, %rd8, %rd99;
	ld.global.u32 	%r119, [%rd100];
	setp.eq.s32 	%p5, %r119, 255;
	selp.u32 	%r120, 1, 0, %p5;
	mul.wide.s32 	%rd101, %r54, 4;
	add.s64 	%rd102, %rd100, %rd101;
	ld.global.u32 	%r121, [%rd102];
	setp.eq.s32 	%p6, %r121, 255;
	or.b32  	%r122, %r120, 2;
	selp.b32 	%r123, %r122, %r120, %p6;
	ld.global.u32 	%r124, [%rd102+4];
	setp.eq.s32 	%p7, %r124, 255;
	or.b32  	%r125, %r123, 4;
	selp.b32 	%r126, %r125, %r123, %p7;
	ld.global.u32 	%r127, [%rd100+4];
	setp.eq.s32 	%p8, %r127, 255;
	or.b32  	%r128, %r126, 8;
	selp.b32 	%r129, %r128, %r126, %p8;
	add.s32 	%r130, %r72, %r58;
	mad.lo.s32 	%r131, %r130, %r54, %r1;
	mul.wide.s32 	%rd103, %r131, 4;
	add.s64 	%rd104, %rd8, %rd103;
	ld.global.u32 	%r132, [%rd104];
	setp.eq.s32 	%p9, %r132, 255;
	or.b32  	%r133, %r129, 16;
	selp.b32 	%r134, %r133, %r129, %p9;
	add.s64 	%rd105, %rd104, %rd101;
	ld.global.u32 	%r135, [%rd105];
	setp.eq.s32 	%p10, %r135, 255;
	or.b32  	%r136, %r134, 32;
	selp.b32 	%r137, %r136, %r134, %p10;
	ld.global.u32 	%r138, [%rd105+4];
	setp.eq.s32 	%p11, %r138, 255;
	or.b32  	%r139, %r137, 64;
	selp.b32 	%r140, %r139, %r137, %p11;
	ld.global.u32 	%r141, [%rd104+4];
	setp.eq.s32 	%p12, %r141, 255;
	or.b32  	%r142, %r140, 128;
	selp.b32 	%r8, %r142, %r140, %p12;
	st.local.v4.u32 	[%rd2], {%r1, %r65, %r3, %r1};
	st.local.v4.u32 	[%rd2+16], {%r5, %r3, %r1, %r5};
	st.local.v4.u32 	[%rd2+32], {%r3, %r4, %r5, %r3};
	st.local.v4.u32 	[%rd2+48], {%r4, %r5, %r3, %r4};
	st.local.v4.u32 	[%rd2+64], {%r65, %r3, %r4, %r65};
	st.local.v4.u32 	[%rd2+80], {%r3, %r1, %r65, %r3};
	st.local.v4.u32 	[%rd2+96], {%r1, %r65, %r6, %r1};
	st.local.v4.u32 	[%rd2+112], {%r5, %r6, %r1, %r5};
	st.local.v4.u32 	[%rd2+128], {%r6, %r4, %r5, %r6};
	st.local.v4.u32 	[%rd2+144], {%r4, %r5, %r6, %r4};
	st.local.v4.u32 	[%rd2+160], {%r65, %r6, %r4, %r65};
	st.local.v4.u32 	[%rd2+176], {%r6, %r1, %r65, %r6};
	st.local.v4.u32 	[%rd2+192], {%r1, %r65, %r6, %r1};
	st.local.v4.u32 	[%rd2+208], {%r65, %r3, %r1, %r5};
	st.local.v4.u32 	[%rd2+224], {%r6, %r1, %r5, %r3};
	st.local.v4.u32 	[%rd2+240], {%r4, %r5, %r6, %r4};
	st.local.v4.u32 	[%rd2+256], {%r5, %r3, %r4, %r65};
	st.local.v4.u32 	[%rd2+272], {%r6, %r4, %r65, %r3};
	setp.eq.s32 	%p13, %r8, 0;
	@%p13 bra 	$L__BB1_36;
	setp.eq.s32 	%p14, %r8, 255;
	@%p14 bra 	$L__BB1_36;
	shl.b32 	%r144, %r8, 4;
	cvt.rn.f64.u32 	%fd1, %r57;
	cvta.to.global.u64 	%rd106, %rd5;
	mul.wide.u32 	%rd107, %r144, 4;
	add.s64 	%rd3, %rd106, %rd107;
	ld.global.u32 	%r9, [%rd3];
	setp.eq.s32 	%p15, %r9, -1;
	mov.b32 	%r258, 0;
	@%p15 bra 	$L__BB1_6;
	mul.wide.s32 	%rd108, %r9, 24;
	add.s64 	%rd109, %rd2, %rd108;
	ld.local.v2.u32 	{%r146, %r147}, [%rd109];
	ld.local.v2.u32 	{%r148, %r149}, [%rd109+8];
	ld.local.v2.u32 	{%r150, %r151}, [%rd109+16];
	cvt.rn.f32.s32 	%f1, %r146;
	cvt.rn.f32.s32 	%f2, %r149;
	add.f32 	%f3, %f1, %f2;
	mul.f32 	%f4, %f3, 0f3F000000;
	mul.wide.s32 	%rd110, %r7, 4;
	add.s64 	%rd111, %rd1, %rd110;
	st.global.f32 	[%rd111], %f4;
	cvt.rn.f32.s32 	%f5, %r147;
	cvt.rn.f32.s32 	%f6, %r150;
	add.f32 	%f7, %f5, %f6;
	mul.f32 	%f8, %f7, 0f3F000000;
	st.global.f32 	[%rd111+4], %f8;
	cvt.rn.f32.s32 	%f9, %r148;
	cvt.rn.f32.s32 	%f10, %r151;
	add.f32 	%f11, %f9, %f10;
	cvt.f64.f32 	%fd2, %f11;
	mul.f64 	%fd3, %fd2, 0d3FE0000000000000;
	mul.f64 	%fd4, %fd3, %fd1;
	cvt.rn.f32.f64 	%f12, %fd4;
	st.global.f32 	[%rd111+8], %f12;
	mov.b32 	%r258, 1;
$L__BB1_6:
	ld.global.u32 	%r11, [%rd3+4];
	setp.eq.s32 	%p16, %r11, -1;
	@%p16 bra 	$L__BB1_8;
	mul.wide.s32 	%rd112, %r11, 24;
	add.s64 	%rd113, %rd2, %rd112;
	ld.local.v2.u32 	{%r152, %r153}, [%rd113];
	ld.local.v2.u32 	{%r154, %r155}, [%rd113+8];
	ld.local.v2.u32 	{%r156, %r157}, [%rd113+16];
	cvt.rn.f32.s32 	%f13, %r152;
	cvt.rn.f32.s32 	%f14, %r155;
	add.f32 	%f15, %f13, %f14;
	mul.f32 	%f16, %f15, 0f3F000000;
	mad.lo.s32 	%r158, %r258, 3, %r7;
	mul.wide.s32 	%rd114, %r158, 4;
	add.s64 	%rd115, %rd1, %rd114;
	st.global.f32 	[%rd115], %f16;
	cvt.rn.f32.s32 	%f17, %r153;
	cvt.rn.f32.s32 	%f18, %r156;
	add.f32 	%f19, %f17, %f18;
	mul.f32 	%f20, %f19, 0f3F000000;
	st.global.f32 	[%rd115+4], %f20;
	cvt.rn.f32.s32 	%f21, %r154;
	cvt.rn.f32.s32 	%f22, %r157;
	add.f32 	%f23, %f21, %f22;
	cvt.f64.f32 	%fd5, %f23;
	mul.f64 	%fd6, %fd5, 0d3FE0000000000000;
	mul.f64 	%fd7, %fd6, %fd1;
	cvt.rn.f32.f64 	%f24, %fd7;
	st.global.f32 	[%rd115+8], %f24;
	add.s32 	%r258, %r258, 1;
$L__BB1_8:
	ld.global.u32 	%r14, [%rd3+8];
	setp.eq.s32 	%p17, %r14, -1;
	@%p17 bra 	$L__BB1_10;
	mul.wide.s32 	%rd116, %r14, 24;
	add.s64 	%rd117, %rd2, %rd116;
	ld.local.v2.u32 	{%r159, %r160}, [%rd117];
	ld.local.v2.u32 	{%r161, %r162}, [%rd117+8];
	ld.local.v2.u32 	{%r163, %r164}, [%rd117+16];
	cvt.rn.f32.s32 	%f25, %r159;
	cvt.rn.f32.s32 	%f26, %r162;
	add.f32 	%f27, %f25, %f26;
	mul.f32 	%f28, %f27, 0f3F000000;
	mad.lo.s32 	%r165, %r258, 3, %r7;
	mul.wide.s32 	%rd118, %r165, 4;
	add.s64 	%rd119, %rd1, %rd118;
	st.global.f32 	[%rd119], %f28;
	cvt.rn.f32.s32 	%f29, %r160;
	cvt.rn.f32.s32 	%f30, %r163;
	add.f32 	%f31, %f29, %f30;
	mul.f32 	%f32, %f31, 0f3F000000;
	st.global.f32 	[%rd119+4], %f32;
	cvt.rn.f32.s32 	%f33, %r161;
	cvt.rn.f32.s32 	%f34, %r164;
	add.f32 	%f35, %f33, %f34;
	cvt.f64.f32 	%fd8, %f35;
	mul.f64 	%fd9, %fd8, 0d3FE0000000000000;
	mul.f64 	%fd10, %fd9, %fd1;
	cvt.rn.f32.f64 	%f36, %fd10;
	st.global.f32 	[%rd119+8], %f36;
	add.s32 	%r258, %r258, 1;
$L__BB1_10:
	ld.global.u32 	%r17, [%rd3+12];
	setp.eq.s32 	%p18, %r17, -1;
	@%p18 bra 	$L__BB1_12;
	mul.wide.s32 	%rd120, %r17, 24;
	add.s64 	%rd121, %rd2, %rd120;
	ld.local.v2.u32 	{%r166, %r167}, [%rd121];
	ld.local.v2.u32 	{%r168, %r169}, [%rd121+8];
	ld.local.v2.u32 	{%r170, %r171}, [%rd121+16];
	cvt.rn.f32.s32 	%f37, %r166;
	cvt.rn.f32.s32 	%f38, %r169;
	add.f32 	%f39, %f37, %f38;
	mul.f32 	%f40, %f39, 0f3F000000;
	mad.lo.s32 	%r172, %r258, 3, %r7;
	mul.wide.s32 	%rd122, %r172, 4;
	add.s64 	%rd123, %rd1, %rd122;
	st.global.f32 	[%rd123], %f40;
	cvt.rn.f32.s32 	%f41, %r167;
	cvt.rn.f32.s32 	%f42, %r170;
	add.f32 	%f43, %f41, %f42;
	mul.f32 	%f44, %f43, 0f3F000000;
	st.global.f32 	[%rd123+4], %f44;
	cvt.rn.f32.s32 	%f45, %r168;
	cvt.rn.f32.s32 	%f46, %r171;
	add.f32 	%f47, %f45, %f46;
	cvt.f64.f32 	%fd11, %f47;
	mul.f64 	%fd12, %fd11, 0d3FE0000000000000;
	mul.f64 	%fd13, %fd12, %fd1;
	cvt.rn.f32.f64 	%f48, %fd13;
	st.global.f32 	[%rd123+8], %f48;
	add.s32 	%r258, %r258, 1;
$L__BB1_12:
	ld.global.u32 	%r20, [%rd3+16];
	setp.eq.s32 	%p19, %r20, -1;
	@%p19 bra 	$L__BB1_14;
	mul.wide.s32 	%rd124, %r20, 24;
	add.s64 	%rd125, %rd2, %rd124;
	ld.local.v2.u32 	{%r173, %r174}, [%rd125];
	ld.local.v2.u32 	{%r175, %r176}, [%rd125+8];
	ld.local.v2.u32 	{%r177, %r178}, [%rd125+16];
	cvt.rn.f32.s32 	%f49, %r173;
	cvt.rn.f32.s32 	%f50, %r176;
	add.f32 	%f51, %f49, %f50;
	mul.f32 	%f52, %f51, 0f3F000000;
	mad.lo.s32 	%r179, %r258, 3, %r7;
	mul.wide.s32 	%rd126, %r179, 4;
	add.s64 	%rd127, %rd1, %rd126;
	st.global.f32 	[%rd127], %f52;
	cvt.rn.f32.s32 	%f53, %r174;
	cvt.rn.f32.s32 	%f54, %r177;
	add.f32 	%f55, %f53, %f54;
	mul.f32 	%f56, %f55, 0f3F000000;
	st.global.f32 	[%rd127+4], %f56;
	cvt.rn.f32.s32 	%f57, %r175;
	cvt.rn.f32.s32 	%f58, %r178;
	add.f32 	%f59, %f57, %f58;
	cvt.f64.f32 	%fd14, %f59;
	mul.f64 	%fd15, %fd14, 0d3FE0000000000000;
	mul.f64 	%fd16, %fd15, %fd1;
	cvt.rn.f32.f64 	%f60, %fd16;
	st.global.f32 	[%rd127+8], %f60;
	add.s32 	%r258, %r258, 1;
$L__BB1_14:
	ld.global.u32 	%r23, [%rd3+20];
	setp.eq.s32 	%p20, %r23, -1;
	@%p20 bra 	$L__BB1_16;
	mul.wide.s32 	%rd128, %r23, 24;
	add.s64 	%rd129, %rd2, %rd128;
	ld.local.v2.u32 	{%r180, %r181}, [%rd129];
	ld.local.v2.u32 	{%r182, %r183}, [%rd129+8];
	ld.local.v2.u32 	{%r184, %r185}, [%rd129+16];
	cvt.rn.f32.s32 	%f61, %r180;
	cvt.rn.f32.s32 	%f62, %r183;
	add.f32 	%f63, %f61, %f62;
	mul.f32 	%f64, %f63, 0f3F000000;
	mad.lo.s32 	%r186, %r258, 3, %r7;
	mul.wide.s32 	%rd130, %r186, 4;
	add.s64 	%rd131, %rd1, %rd130;
	st.global.f32 	[%rd131], %f64;
	cvt.rn.f32.s32 	%f65, %r181;
	cvt.rn.f32.s32 	%f66, %r184;
	add.f32 	%f67, %f65, %f66;
	mul.f32 	%f68, %f67, 0f3F000000;
	st.global.f32 	[%rd131+4], %f68;
	cvt.rn.f32.s32 	%f69, %r182;
	cvt.rn.f32.s32 	%f70, %r185;
	add.f32 	%f71, %f69, %f70;
	cvt.f64.f32 	%fd17, %f71;
	mul.f64 	%fd18, %fd17, 0d3FE0000000000000;
	mul.f64 	%fd19, %fd18, %fd1;
	cvt.rn.f32.f64 	%f72, %fd19;
	st.global.f32 	[%rd131+8], %f72;
	add.s32 	%r258, %r258, 1;
$L__BB1_16:
	ld.global.u32 	%r26, [%rd3+24];
	setp.eq.s32 	%p21, %r26, -1;
	@%p21 bra 	$L__BB1_18;
	mul.wide.s32 	%rd132, %r26, 24;
	add.s64 	%rd133, %rd2, %rd132;
	ld.local.v2.u32 	{%r187, %r188}, [%rd133];
	ld.local.v2.u32 	{%r189, %r190}, [%rd133+8];
	ld.local.v2.u32 	{%r191, %r192}, [%rd133+16];
	cvt.rn.f32.s32 	%f73, %r187;
	cvt.rn.f32.s32 	%f74, %r190;
	add.f32 	%f75, %f73, %f74;
	mul.f32 	%f76, %f75, 0f3F000000;
	mad.lo.s32 	%r193, %r258, 3, %r7;
	mul.wide.s32 	%rd134, %r193, 4;
	add.s64 	%rd135, %rd1, %rd134;
	st.global.f32 	[%rd135], %f76;
	cvt.rn.f32.s32 	%f77, %r188;
	cvt.rn.f32.s32 	%f78, %r191;
	add.f32 	%f79, %f77, %f78;
	mul.f32 	%f80, %f79, 0f3F000000;
	st.global.f32 	[%rd135+4], %f80;
	cvt.rn.f32.s32 	%f81, %r189;
	cvt.rn.f32.s32 	%f82, %r192;
	add.f32 	%f83, %f81, %f82;
	cvt.f64.f32 	%fd20, %f83;
	mul.f64 	%fd21, %fd20, 0d3FE0000000000000;
	mul.f64 	%fd22, %fd21, %fd1;
	cvt.rn.f32.f64 	%f84, %fd22;
	st.global.f32 	[%rd135+8], %f84;
	add.s32 	%r258, %r258, 1;
$L__BB1_18:
	ld.global.u32 	%r29, [%rd3+28];
	setp.eq.s32 	%p22, %r29, -1;
	@%p22 bra 	$L__BB1_20;
	mul.wide.s32 	%rd136, %r29, 24;
	add.s64 	%rd137, %rd2, %rd136;
	ld.local.v2.u32 	{%r194, %r195}, [%rd137];
	ld.local.v2.u32 	{%r196, %r197}, [%rd137+8];
	ld.local.v2.u32 	{%r198, %r199}, [%rd137+16];
	cvt.rn.f32.s32 	%f85, %r194;
	cvt.rn.f32.s32 	%f86, %r197;
	add.f32 	%f87, %f85, %f86;
	mul.f32 	%f88, %f87, 0f3F000000;
	mad.lo.s32 	%r200, %r258, 3, %r7;
	mul.wide.s32 	%rd138, %r200, 4;
	add.s64 	%rd139, %rd1, %rd138;
	st.global.f32 	[%rd139], %f88;
	cvt.rn.f32.s32 	%f89, %r195;
	cvt.rn.f32.s32 	%f90, %r198;
	add.f32 	%f91, %f89, %f90;
	mul.f32 	%f92, %f91, 0f3F000000;
	st.global.f32 	[%rd139+4], %f92;
	cvt.rn.f32.s32 	%f93, %r196;
	cvt.rn.f32.s32 	%f94, %r199;
	add.f32 	%f95, %f93, %f94;
	cvt.f64.f32 	%fd23, %f95;
	mul.f64 	%fd24, %fd23, 0d3FE0000000000000;
	mul.f64 	%fd25, %fd24, %fd1;
	cvt.rn.f32.f64 	%f96, %fd25;
	st.global.f32 	[%rd139+8], %f96;
	add.s32 	%r258, %r258, 1;
$L__BB1_20:
	ld.global.u32 	%r32, [%rd3+32];
	setp.eq.s32 	%p23, %r32, -1;
	@%p23 bra 	$L__BB1_22;
	mul.wide.s32 	%rd140, %r32, 24;
	add.s64 	%rd141, %rd2, %rd140;
	ld.local.v2.u32 	{%r201, %r202}, [%rd141];
	ld.local.v2.u32 	{%r203, %r204}, [%rd141+8];
	ld.local.v2.u32 	{%r205, %r206}, [%rd141+16];
	cvt.rn.f32.s32 	%f97, %r201;
	cvt.rn.f32.s32 	%f98, %r204;
	add.f32 	%f99, %f97, %f98;
	mul.f32 	%f100, %f99, 0f3F000000;
	mad.lo.s32 	%r207, %r258, 3, %r7;
	mul.wide.s32 	%rd142, %r207, 4;
	add.s64 	%rd143, %rd1, %rd142;
	st.global.f32 	[%rd143], %f100;
	cvt.rn.f32.s32 	%f101, %r202;
	cvt.rn.f32.s32 	%f102, %r205;
	add.f32 	%f103, %f101, %f102;
	mul.f32 	%f104, %f103, 0f3F000000;
	st.global.f32 	[%rd143+4], %f104;
	cvt.rn.f32.s32 	%f105, %r203;
	cvt.rn.f32.s32 	%f106, %r206;
	add.f32 	%f107, %f105, %f106;
	cvt.f64.f32 	%fd26, %f107;
	mul.f64 	%fd27, %fd26, 0d3FE0000000000000;
	mul.f64 	%fd28, %fd27, %fd1;
	cvt.rn.f32.f64 	%f108, %fd28;
	st.global.f32 	[%rd143+8], %f108;
	add.s32 	%r258, %r258, 1;
$L__BB1_22:
	ld.global.u32 	%r35, [%rd3+36];
	setp.eq.s32 	%p24, %r35, -1;
	@%p24 bra 	$L__BB1_24;
	mul.wide.s32 	%rd144, %r35, 24;
	add.s64 	%rd145, %rd2, %rd144;
	ld.local.v2.u32 	{%r208, %r209}, [%rd145];
	ld.local.v2.u32 	{%r210, %r211}, [%rd145+8];
	ld.local.v2.u32 	{%r212, %r213}, [%rd145+16];
	cvt.rn.f32.s32 	%f109, %r208;
	cvt.rn.f32.s32 	%f110, %r211;
	add.f32 	%f111, %f109, %f110;
	mul.f32 	%f112, %f111, 0f3F000000;
	mad.lo.s32 	%r214, %r258, 3, %r7;
	mul.wide.s32 	%rd146, %r214, 4;
	add.s64 	%rd147, %rd1, %rd146;
	st.global.f32 	[%rd147], %f112;
	cvt.rn.f32.s32 	%f113, %r209;
	cvt.rn.f32.s32 	%f114, %r212;
	add.f32 	%f115, %f113, %f114;
	mul.f32 	%f116, %f115, 0f3F000000;
	st.global.f32 	[%rd147+4], %f116;
	cvt.rn.f32.s32 	%f117, %r210;
	cvt.rn.f32.s32 	%f118, %r213;
	add.f32 	%f119, %f117, %f118;
	cvt.f64.f32 	%fd29, %f119;
	mul.f64 	%fd30, %fd29, 0d3FE0000000000000;
	mul.f64 	%fd31, %fd30, %fd1;
	cvt.rn.f32.f64 	%f120, %fd31;
	st.global.f32 	[%rd147+8], %f120;
	add.s32 	%r258, %r258, 1;
$L__BB1_24:
	ld.global.u32 	%r38, [%rd3+40];
	setp.eq.s32 	%p25, %r38, -1;
	@%p25 bra 	$L__BB1_26;
	mul.wide.s32 	%rd148, %r38, 24;
	add.s64 	%rd149, %rd2, %rd148;
	ld.local.v2.u32 	{%r215, %r216}, [%rd149];
	ld.local.v2.u32 	{%r217, %r218}, [%rd149+8];
	ld.local.v2.u32 	{%r219, %r220}, [%rd149+16];
	cvt.rn.f32.s32 	%f121, %r215;
	cvt.rn.f32.s32 	%f122, %r218;
	add.f32 	%f123, %f121, %f122;
	mul.f32 	%f124, %f123, 0f3F000000;
	mad.lo.s32 	%r221, %r258, 3, %r7;
	mul.wide.s32 	%rd150, %r221, 4;
	add.s64 	%rd151, %rd1, %rd150;
	st.global.f32 	[%rd151], %f124;
	cvt.rn.f32.s32 	%f125, %r216;
	cvt.rn.f32.s32 	%f126, %r219;
	add.f32 	%f127, %f125, %f126;
	mul.f32 	%f128, %f127, 0f3F000000;
	st.global.f32 	[%rd151+4], %f128;
	cvt.rn.f32.s32 	%f129, %r217;
	cvt.rn.f32.s32 	%f130, %r220;
	add.f32 	%f131, %f129, %f130;
	cvt.f64.f32 	%fd32, %f131;
	mul.f64 	%fd33, %fd32, 0d3FE0000000000000;
	mul.f64 	%fd34, %fd33, %fd1;
	cvt.rn.f32.f64 	%f132, %fd34;
	st.global.f32 	[%rd151+8], %f132;
	add.s32 	%r258, %r258, 1;
$L__BB1_26:
	ld.global.u32 	%r41, [%rd3+44];
	setp.eq.s32 	%p26, %r41, -1;
	@%p26 bra 	$L__BB1_28;
	mul.wide.s32 	%rd152, %r41, 24;
	add.s64 	%rd153, %rd2, %rd152;
	ld.local.v2.u32 	{%r222, %r223}, [%rd153];
	ld.local.v2.u32 	{%r224, %r225}, [%rd153+8];
	ld.local.v2.u32 	{%r226, %r227}, [%rd153+16];
	cvt.rn.f32.s32 	%f133, %r222;
	cvt.rn.f32.s32 	%f134, %r225;
	add.f32 	%f135, %f133, %f134;
	mul.f32 	%f136, %f135, 0f3F000000;
	mad.lo.s32 	%r228, %r258, 3, %r7;
	mul.wide.s32 	%rd154, %r228, 4;
	add.s64 	%rd155, %rd1, %rd154;
	st.global.f32 	[%rd155], %f136;
	cvt.rn.f32.s32 	%f137, %r223;
	cvt.rn.f32.s32 	%f138, %r226;
	add.f32 	%f139, %f137, %f138;
	mul.f32 	%f140, %f139, 0f3F000000;
	st.global.f32 	[%rd155+4], %f140;
	cvt.rn.f32.s32 	%f141, %r224;
	cvt.rn.f32.s32 	%f142, %r227;
	add.f32 	%f143, %f141, %f142;
	cvt.f64.f32 	%fd35, %f143;
	mul.f64 	%fd36, %fd35, 0d3FE0000000000000;
	mul.f64 	%fd37, %fd36, %fd1;
	cvt.rn.f32.f64 	%f144, %fd37;
	st.global.f32 	[%rd155+8], %f144;
	add.s32 	%r258, %r258, 1;
$L__BB1_28:
	ld.global.u32 	%r44, [%rd3+48];
	setp.eq.s32 	%p27, %r44, -1;
	@%p27 bra 	$L__BB1_30;
	mul.wide.s32 	%rd156, %r44, 24;
	add.s64 	%rd157, %rd2, %rd156;
	ld.local.v2.u32 	{%r229, %r230}, [%rd157];
	ld.local.v2.u32 	{%r231, %r232}, [%rd157+8];
	ld.local.v2.u32 	{%r233, %r234}, [%rd157+16];
	cvt.rn.f32.s32 	%f145, %r229;
	cvt.rn.f32.s32 	%f146, %r232;
	add.f32 	%f147, %f145, %f146;
	mul.f32 	%f148, %f147, 0f3F000000;
	mad.lo.s32 	%r235, %r258, 3, %r7;
	mul.wide.s32 	%rd158, %r235, 4;
	add.s64 	%rd159, %rd1, %rd158;
	st.global.f32 	[%rd159], %f148;
	cvt.rn.f32.s32 	%f149, %r230;
	cvt.rn.f32.s32 	%f150, %r233;
	add.f32 	%f151, %f149, %f150;
	mul.f32 	%f152, %f151, 0f3F000000;
	st.global.f32 	[%rd159+4], %f152;
	cvt.rn.f32.s32 	%f153, %r231;
	cvt.rn.f32.s32 	%f154, %r234;
	add.f32 	%f155, %f153, %f154;
	cvt.f64.f32 	%fd38, %f155;
	mul.f64 	%fd39, %fd38, 0d3FE0000000000000;
	mul.f64 	%fd40, %fd39, %fd1;
	cvt.rn.f32.f64 	%f156, %fd40;
	st.global.f32 	[%rd159+8], %f156;
	add.s32 	%r258, %r258, 1;
$L__BB1_30:
	ld.global.u32 	%r47, [%rd3+52];
	setp.eq.s32 	%p28, %r47, -1;
	@%p28 bra 	$L__BB1_32;
	mul.wide.s32 	%rd160, %r47, 24;
	add.s64 	%rd161, %rd2, %rd160;
	ld.local.v2.u32 	{%r236, %r237}, [%rd161];
	ld.local.v2.u32 	{%r238, %r239}, [%rd161+8];
	ld.local.v2.u32 	{%r240, %r241}, [%rd161+16];
	cvt.rn.f32.s32 	%f157, %r236;
	cvt.rn.f32.s32 	%f158, %r239;
	add.f32 	%f159, %f157, %f158;
	mul.f32 	%f160, %f159, 0f3F000000;
	mad.lo.s32 	%r242, %r258, 3, %r7;
	mul.wide.s32 	%rd162, %r242, 4;
	add.s64 	%rd163, %rd1, %rd162;
	st.global.f32 	[%rd163], %f160;
	cvt.rn.f32.s32 	%f161, %r237;
	cvt.rn.f32.s32 	%f162, %r240;
	add.f32 	%f163, %f161, %f162;
	mul.f32 	%f164, %f163, 0f3F000000;
	st.global.f32 	[%rd163+4], %f164;
	cvt.rn.f32.s32 	%f165, %r238;
	cvt.rn.f32.s32 	%f166, %r241;
	add.f32 	%f167, %f165, %f166;
	cvt.f64.f32 	%fd41, %f167;
	mul.f64 	%fd42, %fd41, 0d3FE0000000000000;
	mul.f64 	%fd43, %fd42, %fd1;
	cvt.rn.f32.f64 	%f168, %fd43;
	st.global.f32 	[%rd163+8], %f168;
	add.s32 	%r258, %r258, 1;
$L__BB1_32:
	ld.global.u32 	%r50, [%rd3+56];
	setp.eq.s32 	%p29, %r50, -1;
	@%p29 bra 	$L__BB1_34;
	mul.wide.s32 	%rd164, %r50, 24;
	add.s64 	%rd165, %rd2, %rd164;
	ld.local.v2.u32 	{%r243, %r244}, [%rd165];
	ld.local.v2.u32 	{%r245, %r246}, [%rd165+8];
	ld.local.v2.u32 	{%r247, %r248}, [%rd165+16];
	cvt.rn.f32.s32 	%f169, %r243;
	cvt.rn.f32.s32 	%f170, %r246;
	add.f32 	%f171, %f169, %f170;
	mul.f32 	%f172, %f171, 0f3F000000;
	mad.lo.s32 	%r249, %r258, 3, %r7;
	mul.wide.s32 	%rd166, %r249, 4;
	add.s64 	%rd167, %rd1, %rd166;
	st.global.f32 	[%rd167], %f172;
	cvt.rn.f32.s32 	%f173, %r244;
	cvt.rn.f32.s32 	%f174, %r247;
	add.f32 	%f175, %f173, %f174;
	mul.f32 	%f176, %f175, 0f3F000000;
	st.global.f32 	[%rd167+4], %f176;
	cvt.rn.f32.s32 	%f177, %r245;
	cvt.rn.f32.s32 	%f178, %r248;
	add.f32 	%f179, %f177, %f178;
	cvt.f64.f32 	%fd44, %f179;
	mul.f64 	%fd45, %fd44, 0d3FE0000000000000;
	mul.f64 	%fd46, %fd45, %fd1;
	cvt.rn.f32.f64 	%f180, %fd46;
	st.global.f32 	[%rd167+8], %f180;
	add.s32 	%r258, %r258, 1;
$L__BB1_34:
	ld.global.u32 	%r53, [%rd3+60];
	setp.eq.s32 	%p30, %r53, -1;
	@%p30 bra 	$L__BB1_36;
	mul.wide.s32 	%rd168, %r53, 24;
	add.s64 	%rd169, %rd2, %rd168;
	ld.local.v2.u32 	{%r250, %r251}, [%rd169];
	ld.local.v2.u32 	{%r252, %r253}, [%rd169+8];
	ld.local.v2.u32 	{%r254, %r255}, [%rd169+16];
	cvt.rn.f32.s32 	%f181, %r250;
	cvt.rn.f32.s32 	%f182, %r253;
	add.f32 	%f183, %f181, %f182;
	mul.f32 	%f184, %f183, 0f3F000000;
	mad.lo.s32 	%r256, %r258, 3, %r7;
	mul.wide.s32 	%rd170, %r256, 4;
	add.s64 	%rd171, %rd1, %rd170;
	st.global.f32 	[%rd171], %f184;
	cvt.rn.f32.s32 	%f185, %r251;
	cvt.rn.f32.s32 	%f186, %r254;
	add.f32 	%f187, %f185, %f186;
	mul.f32 	%f188, %f187, 0f3F000000;
	st.global.f32 	[%rd171+4], %f188;
	cvt.rn.f32.s32 	%f189, %r252;
	cvt.rn.f32.s32 	%f190, %r255;
	add.f32 	%f191, %f189, %f190;
	cvt.f64.f32 	%fd47, %f191;
	mul.f64 	%fd48, %fd47, 0d3FE0000000000000;
	mul.f64 	%fd49, %fd48, %fd1;
	cvt.rn.f32.f64 	%f192, %fd49;
	st.global.f32 	[%rd171+8], %f192;
$L__BB1_36:
	ret;

}


// ===== COMPILED SASS (sm_100) =====

	.target	sm_100

	.elftype	@"ET_EXEC"


//--------------------- .note.nv.tkinfo           --------------------------
	.section	.note.nv.tkinfo,"",@"SHT_NOTE"
	.sectionflags	@"SHF_NOTE_NV_TKINFO"
	.tkinfo
        /*0018*/ 	.word	0x00000002
        /*0030*/ 	.string	""
        /*0030*/ 	.string	"ptxas"
        /*0030*/ 	.string	"Cuda compilation tools, release 13.0, V13.0.88"
        /*0030*/ 	.string	"Build cuda_13.0.r13.0/compiler.36424714_0"
        /*0030*/ 	.string	"-arch sm_100 -m 64 "



//--------------------- .note.nv.cuinfo           --------------------------
	.section	.note.nv.cuinfo,"",@"SHT_NOTE"
	.sectionflags	@"SHF_NOTE_NV_CUINFO"
        /*0018*/ 	.short	0x0002
        /*001a*/ 	.short	0x0064
        /*001c*/ 	.short	0x0082
	.zero		2


//--------------------- .nv.info                  --------------------------
	.section	.nv.info,"",@"SHT_CUDA_INFO"
	.align	4


	//----- nvinfo : EIATTR_REGCOUNT
	.align		4
        /*0000*/ 	.byte	0x04, 0x2f
        /*0002*/ 	.short	(.L_1 - .L_0)
	.align		4
.L_0:
        /*0004*/ 	.word	index@(_Z26thresholding_filter_kernelPjS_j)
        /*0008*/ 	.word	0x0000000c


	//----- nvinfo : EIATTR_FRAME_SIZE
	.align		4
.L_1:
        /*000c*/ 	.byte	0x04, 0x11
        /*000e*/ 	.short	(.L_3 - .L_2)
	.align		4
.L_2:
        /*0010*/ 	.word	index@(_Z26thresholding_filter_kernelPjS_j)
        /*0014*/ 	.word	0x00000000


	//----- nvinfo : EIATTR_REGCOUNT
	.align		4
.L_3:
        /*0018*/ 	.byte	0x04, 0x2f
        /*001a*/ 	.short	(.L_5 - .L_4)
	.align		4
.L_4:
        /*001c*/ 	.word	index@(_Z21marching_cubes_filterPjPiS0_Pfjjjj)
        /*0020*/ 	.word	0x00000028


	//----- nvinfo : EIATTR_FRAME_SIZE
	.align		4
.L_5:
        /*0024*/ 	.byte	0x04, 0x11
        /*0026*/ 	.short	(.L_7 - .L_6)
	.align		4
.L_6:
        /*0028*/ 	.word	index@(_Z21marching_cubes_filterPjPiS0_Pfjjjj)
        /*002c*/ 	.word	0x00000120


	//----- nvinfo : EIATTR_MIN_STACK_SIZE
	.align		4
.L_7:
        /*0030*/ 	.byte	0x04, 0x12
        /*0032*/ 	.short	(.L_9 - .L_8)
	.align		4
.L_8:
        /*0034*/ 	.word	index@(_Z21marching_cubes_filterPjPiS0_Pfjjjj)
        /*0038*/ 	.word	0x00000120


	//----- nvinfo : EIATTR_MIN_STACK_SIZE
	.align		4
.L_9:
        /*003c*/ 	.byte	0x04, 0x12
        /*003e*/ 	.short	(.L_11 - .L_10)
	.align		4
.L_10:
        /*0040*/ 	.word	index@(_Z26thresholding_filter_kernelPjS_j)
        /*0044*/ 	.word	0x00000000
.L_11:


//--------------------- .nv.compat                --------------------------
	.section	.nv.compat,"",@"SHT_CUDA_COMPAT_INFO"
	.align	4
        /*0000*/ 	.byte	0x02, 0x09, 0x00, 0x00, 0x02, 0x02, 0x01, 0x00, 0x02, 0x05, 0x05, 0x00, 0x03, 0x07, 0x01, 0x01
        /*0010*/ 	.byte	0x02, 0x03, 0x00, 0x00, 0x02, 0x06, 0x01, 0x00, 0x04, 0x0b, 0x08, 0x00, 0x01, 0x00, 0x00, 0x00
        /*0020*/ 	.byte	0x00, 0x00, 0x00, 0x00


//--------------------- .nv.info._Z21marching_cubes_filterPjPiS0_Pfjjjj --------------------------
	.section	.nv.info._Z21marching_cubes_filterPjPiS0_Pfjjjj,"",@"SHT_CUDA_INFO"
	.sectionflags	@""
	.align	4


	//----- nvinfo : EIATTR_CUDA_API_VERSION
	.align		4
        /*0000*/ 	.byte	0x04, 0x37
        /*0002*/ 	.short	(.L_13 - .L_12)
.L_12:
        /*0004*/ 	.word	0x00000082


	//----- nvinfo : EIATTR_KPARAM_INFO
	.align		4
.L_13:
        /*0008*/ 	.byte	0x04, 0x17
        /*000a*/ 	.short	(.L_15 - .L_14)
.L_14:
        /*000c*/ 	.word	0x00000000
        /*0010*/ 	.short	0x0007
        /*0012*/ 	.short	0x002c
        /*0014*/ 	.byte	0x00, 0xf0, 0x11, 0x00


	//----- nvinfo : EIATTR_KPARAM_INFO
	.align		4
.L_15:
        /*0018*/ 	.byte	0x04, 0x17
        /*001a*/ 	.short	(.L_17 - .L_16)
.L_16:
        /*001c*/ 	.word	0x00000000
        /*0020*/ 	.short	0x0006
        /*0022*/ 	.short	0x0028
        /*0024*/ 	.byte	0x00, 0xf0, 0x11, 0x00


	//----- nvinfo : EIATTR_KPARAM_INFO
	.align		4
.L_17:
        /*0028*/ 	.byte	0x04, 0x17
        /*002a*/ 	.short	(.L_19 - .L_18)
.L_18:
        /*002c*/ 	.word	0x00000000
        /*0030*/ 	.short	0x0005
        /*0032*/ 	.short	0x0024
        /*0034*/ 	.byte	0x00, 0xf0, 0x11, 0x00


	//----- nvinfo : EIATTR_KPARAM_INFO
	.align		4
.L_19:
        /*0038*/ 	.byte	0x04, 0x17
        /*003a*/ 	.short	(.L_21 - .L_20)
.L_20:
        /*003c*/ 	.word	0x00000000
        /*0040*/ 	.short	0x0004
        /*0042*/ 	.short	0x0020
        /*0044*/ 	.byte	0x00, 0xf0, 0x11, 0x00


	//----- nvinfo : EIATTR_KPARAM_INFO
	.align		4
.L_21:
        /*0048*/ 	.byte	0x04, 0x17
        /*004a*/ 	.short	(.L_23 - .L_22)
.L_22:
        /*004c*/ 	.word	0x00000000
        /*0050*/ 	.short	0x0003
        /*0052*/ 	.short	0x0018
        /*0054*/ 	.byte	0x00, 0xf5, 0x21, 0x00


	//----- nvinfo : EIATTR_KPARAM_INFO
	.align		4
.L_23:
        /*0058*/ 	.byte	0x04, 0x17
        /*005a*/ 	.short	(.L_25 - .L_24)
.L_24:
        /*005c*/ 	.word	0x00000000
        /*0060*/ 	.short	0x0002
        /*0062*/ 	.short	0x0010
        /*0064*/ 	.byte	0x00, 0xf5, 0x21, 0x00


	//----- nvinfo : EIATTR_KPARAM_INFO
	.align		4
.L_25:
        /*0068*/ 	.byte	0x04, 0x17
        /*006a*/ 	.short	(.L_27 - .L_26)
.L_26:
        /*006c*/ 	.word	0x00000000
        /*0070*/ 	.short	0x0001
        /*0072*/ 	.short	0x0008
        /*0074*/ 	.byte	0x00, 0xf5, 0x21, 0x00


	//----- nvinfo : EIATTR_KPARAM_INFO
	.align		4
.L_27:
        /*0078*/ 	.byte	0x04, 0x17
        /*007a*/ 	.short	(.L_29 - .L_28)
.L_28:
        /*007c*/ 	.word	0x00000000
        /*0080*/ 	.short	0x0000
        /*0082*/ 	.short	0x0000
        /*0084*/ 	.byte	0x00, 0xf5, 0x21, 0x00


	//----- nvinfo : EIATTR_SPARSE_MMA_MASK
	.align		4
.L_29:
        /*0088*/ 	.byte	0x03, 0x50
        /*008a*/ 	.short	0x0000


	//----- nvinfo : EIATTR_MAXREG_COUNT
	.align		4
        /*008c*/ 	.byte	0x03, 0x1b
        /*008e*/ 	.short	0x00ff


	//----- nvinfo : EIATTR_MERCURY_ISA_VERSION
	.align		4
        /*0090*/ 	.byte	0x03, 0x5f
        /*0092*/ 	.short	0x0101


	//----- nvinfo : EIATTR_VRC_CTA_INIT_COUNT
	.align		4
        /*0094*/ 	.byte	0x02, 0x4a
	.zero		1
	.zero		1


	//----- nvinfo : EIATTR_EXIT_INSTR_OFFSETS
	.align		4
        /*0098*/ 	.byte	0x04, 0x1c
        /*009a*/ 	.short	(.L_31 - .L_30)


	//   ....[0]....
.L_30:
        /*009c*/ 	.word	0x00000150


	//   ....[1]....
        /*00a0*/ 	.word	0x000001a0


	//   ....[2]....
        /*00a4*/ 	.word	0x000010e0


	//   ....[3]....
        /*00a8*/ 	.word	0x00001100


	//   ....[4]....
        /*00ac*/ 	.word	0x00002da0


	//   ....[5]....
        /*00b0*/ 	.word	0x00002f30


	//----- nvinfo : EIATTR_CRS_STACK_SIZE
	.align		4
.L_31:
        /*00b4*/ 	.byte	0x04, 0x1e
        /*00b6*/ 	.short	(.L_33 - .L_32)
.L_32:
        /*00b8*/ 	.word	0x00000000


	//----- nvinfo : EIATTR_CBANK_PARAM_SIZE
	.align		4
.L_33:
        /*00bc*/ 	.byte	0x03, 0x19
        /*00be*/ 	.short	0x0030


	//----- nvinfo : EIATTR_PARAM_CBANK
	.align		4
        /*00c0*/ 	.byte	0x04, 0x0a
        /*00c2*/ 	.short	(.L_35 - .L_34)
	.align		4
.L_34:
        /*00c4*/ 	.word	index@(.nv.constant0._Z21marching_cubes_filterPjPiS0_Pfjjjj)
        /*00c8*/ 	.short	0x0380
        /*00ca*/ 	.short	0x0030


	//----- nvinfo : EIATTR_SW_WAR
	.align		4
.L_35:
        /*00cc*/ 	.byte	0x04, 0x36
        /*00ce*/ 	.short	(.L_37 - .L_36)
.L_36:
        /*00d0*/ 	.word	0x00000008
.L_37:


//--------------------- .nv.info._Z26thresholding_filter_kernelPjS_j --------------------------
	.section	.nv.info._Z26thresholding_filter_kernelPjS_j,"",@"SHT_CUDA_INFO"
	.sectionflags	@""
	.align	4


	//----- nvinfo : EIATTR_CUDA_API_VERSION
	.align		4
        /*0000*/ 	.byte	0x04, 0x37
        /*0002*/ 	.short	(.L_39 - .L_38)
.L_38:
        /*0004*/ 	.word	0x00000082


	//----- nvinfo : EIATTR_KPARAM_INFO
	.align		4
.L_39:
        /*0008*/ 	.byte	0x04, 0x17
        /*000a*/ 	.short	(.L_41 - .L_40)
.L_40:
        /*000c*/ 	.word	0x00000000
        /*0010*/ 	.short	0x0002
        /*0012*/ 	.short	0x0010
        /*0014*/ 	.byte	0x00, 0xf0, 0x11, 0x00


	//----- nvinfo : EIATTR_KPARAM_INFO
	.align		4
.L_41:
        /*0018*/ 	.byte	0x04, 0x17
        /*001a*/ 	.short	(.L_43 - .L_42)
.L_42:
        /*001c*/ 	.word	0x00000000
        /*0020*/ 	.short	0x0001
        /*0022*/ 	.short	0x0008
        /*0024*/ 	.byte	0x00, 0xf5, 0x21, 0x00


	//----- nvinfo : EIATTR_KPARAM_INFO
	.align		4
.L_43:
        /*0028*/ 	.byte	0x04, 0x17
        /*002a*/ 	.short	(.L_45 - .L_44)
.L_44:
        /*002c*/ 	.word	0x00000000
        /*0030*/ 	.short	0x0000
        /*0032*/ 	.short	0x0000
        /*0034*/ 	.byte	0x00, 0xf5, 0x21, 0x00


	//----- nvinfo : EIATTR_SPARSE_MMA_MASK
	.align		4
.L_45:
        /*0038*/ 	.byte	0x03, 0x50
        /*003a*/ 	.short	0x0000


	//----- nvinfo : EIATTR_MAXREG_COUNT
	.align		4
        /*003c*/ 	.byte	0x03, 0x1b
        /*003e*/ 	.short	0x00ff


	//----- nvinfo : EIATTR_MERCURY_ISA_VERSION
	.align		4
        /*0040*/ 	.byte	0x03, 0x5f
        /*0042*/ 	.short	0x0101


	//----- nvinfo : EIATTR_VRC_CTA_INIT_COUNT
	.align		4
        /*0044*/ 	.byte	0x02, 0x4a
	.zero		1
	.zero		1


	//----- nvinfo : EIATTR_EXIT_INSTR_OFFSETS
	.align		4
        /*0048*/ 	.byte	0x04, 0x1c
        /*004a*/ 	.short	(.L_47 - .L_46)


	//   ....[0]....
.L_46:
        /*004c*/ 	.word	0x00000190


	//----- nvinfo : EIATTR_CBANK_PARAM_SIZE
	.align		4
.L_47:
        /*0050*/ 	.byte	0x03, 0x19
        /*0052*/ 	.short	0x0014


	//----- nvinfo : EIATTR_PARAM_CBANK
	.align		4
        /*0054*/ 	.byte	0x04, 0x0a
        /*0056*/ 	.short	(.L_49 - .L_48)
	.align		4
.L_48:
        /*0058*/ 	.word	index@(.nv.constant0._Z26thresholding_filter_kernelPjS_j)
        /*005c*/ 	.short	0x0380
        /*005e*/ 	.short	0x0014


	//----- nvinfo : EIATTR_SW_WAR
	.align		4
.L_49:
        /*0060*/ 	.byte	0x04, 0x36
        /*0062*/ 	.short	(.L_51 - .L_50)
.L_50:
        /*0064*/ 	.word	0x00000008
.L_51:


//--------------------- .nv.callgraph             --------------------------
	.section	.nv.callgraph,"",@"SHT_CUDA_CALLGRAPH"
	.align	4
	.sectionentsize	8
	.align		4
        /*0000*/ 	.word	0x00000000
	.align		4
        /*0004*/ 	.word	0xffffffff
	.align		4
        /*0008*/ 	.word	0x00000000
	.align		4
        /*000c*/ 	.word	0xfffffffe
	.align		4
        /*0010*/ 	.word	0x00000000
	.align		4
        /*0014*/ 	.word	0xfffffffd
	.align		4
        /*0018*/ 	.word	0x00000000
	.align		4
        /*001c*/ 	.word	0xfffffffc


//--------------------- .text._Z21marching_cubes_filterPjPiS0_Pfjjjj --------------------------
	.section	.text._Z21marching_cubes_filterPjPiS0_Pfjjjj,"ax",@progbits
	.align	128
        .global         _Z21marching_cubes_filterPjPiS0_Pfjjjj
        .type           _Z21marching_cubes_filterPjPiS0_Pfjjjj,@function
        .size           _Z21marching_cubes_filterPjPiS0_Pfjjjj,(.L_x_32 - _Z21marching_cubes_filterPjPiS0_Pfjjjj)
        .other          _Z21marching_cubes_filterPjPiS0_Pfjjjj,@"STO_CUDA_ENTRY STV_DEFAULT"
_Z21marching_cubes_filterPjPiS0_Pfjjjj:
.text._Z21marching_cubes_filterPjPiS0_Pfjjjj:
[----:B------:R-:W0:Y:S01]  /*0000*/  LDC R1, c[0x0][0x37c] ;  /* 0x0000df00ff017b82 */ /* 0x000e220000000800 */
[----:B------:R-:W1:Y:S07]  /*0010*/  S2R R0, SR_TID.Y ;  /* 0x0000000000007919 */ /* 0x000e6e0000002200 */
[----:B------:R-:W2:Y:S01]  /*0020*/  LDC R16, c[0x0][0x360] ;  /* 0x0000d800ff107b82 */ /* 0x000ea20000000800 */
[----:B0-----:R-:W-:Y:S01]  /*0030*/  IADD3 R1, PT, PT, R1, -0x120, RZ ;  /* 0xfffffee001017810 */ /* 0x001fe20007ffe0ff */
[----:B------:R-:W2:Y:S01]  /*0040*/  S2R R7, SR_TID.X ;  /* 0x0000000000077919 */ /* 0x000ea20000002100 */
[----:B------:R-:W0:Y:S05]  /*0050*/  S2R R11, SR_TID.Z ;  /* 0x00000000000b7919 */ /* 0x000e2a0000002300 */
[----:B------:R-:W1:Y:S08]  /*0060*/  S2UR UR5, SR_CTAID.Y ;  /* 0x00000000000579c3 */ /* 0x000e700000002600 */
[----:B------:R-:W1:Y:S08]  /*0070*/  LDC R17, c[0x0][0x364] ;  /* 0x0000d900ff117b82 */ /* 0x000e700000000800 */
[----:B------:R-:W2:Y:S08]  /*0080*/  S2UR UR4, SR_CTAID.X ;  /* 0x00000000000479c3 */ /* 0x000eb00000002500 */
[----:B------:R-:W3:Y:S01]  /*0090*/  LDC.64 R2, c[0x0][0x3a0] ;  /* 0x0000e800ff027b82 */ /* 0x000ee20000000a00 */
[----:B-1----:R-:W-:-:S07]  /*00a0*/  IMAD R17, R17, UR5, R0 ;  /* 0x0000000511117c24 */ /* 0x002fce000f8e0200 */
[----:B------:R-:W0:Y:S01]  /*00b0*/  S2UR UR6, SR_CTAID.Z ;  /* 0x00000000000679c3 */ /* 0x000e220000002700 */
[----:B------:R-:W-:Y:S02]  /*00c0*/  VIADD R12, R17, 0x1 ;  /* 0x00000001110c7836 */ /* 0x000fe40000000000 */
[----:B--2---:R-:W-:-:S05]  /*00d0*/  IMAD R16, R16, UR4, R7 ;  /* 0x0000000410107c24 */ /* 0x004fca000f8e0207 */
[----:B------:R-:W0:Y:S01]  /*00e0*/  LDC R18, c[0x0][0x368] ;  /* 0x0000da00ff127b82 */ /* 0x000e220000000800 */
[----:B------:R-:W-:Y:S02]  /*00f0*/  IADD3 R9, PT, PT, R16, 0x1, RZ ;  /* 0x0000000110097810 */ /* 0x000fe40007ffe0ff */
[----:B---3--:R-:W-:Y:S02]  /*0100*/  IADD3 R5, PT, PT, R3, -0x1, RZ ;  /* 0xffffffff03057810 */ /* 0x008fe40007ffe0ff */
[----:B------:R-:W-:Y:S02]  /*0110*/  IADD3 R0, PT, PT, R2, -0x1, RZ ;  /* 0xffffffff02007810 */ /* 0x000fe40007ffe0ff */
[----:B------:R-:W-:-:S04]  /*0120*/  ISETP.GE.U32.AND P0, PT, R12, R5, PT ;  /* 0x000000050c00720c */ /* 0x000fc80003f06070 */
[----:B------:R-:W-:Y:S01]  /*0130*/  ISETP.GE.U32.OR P0, PT, R9, R0, P0 ;  /* 0x000000000900720c */ /* 0x000fe20000706470 */
[----:B0-----:R-:W-:-:S12]  /*0140*/  IMAD R18, R18, UR6, R11 ;  /* 0x0000000612127c24 */ /* 0x001fd8000f8e020b */
[----:B------:R-:W-:Y:S05]  /*0150*/  @P0 EXIT ;  /* 0x000000000000094d */ /* 0x000fea0003800000 */
[----:B------:R-:W0:Y:S01]  /*0160*/  LDCU UR4, c[0x0][0x3a8] ;  /* 0x00007500ff0477ac */ /* 0x000e220008000800 */
[----:B------:R-:W-:Y:S01]  /*0170*/  VIADD R6, R18, 0x1 ;  /* 0x0000000112067836 */ /* 0x000fe20000000000 */
[----:B0-----:R-:W-:-:S06]  /*0180*/  UIADD3 UR4, UPT, UPT, UR4, -0x1, URZ ;  /* 0xffffffff04047890 */ /* 0x001fcc000fffe0ff */
[----:B------:R-:W-:-:S13]  /*0190*/  ISETP.GE.U32.AND P0, PT, R6, UR4, PT ;  /* 0x0000000406007c0c */ /* 0x000fda000bf06070 */
[----:B------:R-:W-:Y:S05]  /*01a0*/  @P0 EXIT ;  /* 0x000000000000094d */ /* 0x000fea0003800000 */
[----:B------:R-:W0:Y:S01]  /*01b0*/  LDC.64 R34, c[0x0][0x398] ;  /* 0x0000e600ff227b82 */ /* 0x000e220000000a00 */
[-C--:B------:R-:W-:Y:S01]  /*01c0*/  IMAD R5, R18, R3.reuse, R17 ;  /* 0x0000000312057224 */ /* 0x080fe200078e0211 */
[----:B------:R-:W1:Y:S03]  /*01d0*/  LDCU.64 UR4, c[0x0][0x358] ;  /* 0x00006b00ff0477ac */ /* 0x000e660008000a00 */
[C---:B------:R-:W-:Y:S01]  /*01e0*/  IMAD R4, R5.reuse, R2, R16 ;  /* 0x0000000205047224 */ /* 0x040fe200078e0210 */
[----:B------:R-:W-:-:S03]  /*01f0*/  IADD3 R3, PT, PT, R5, R3, RZ ;  /* 0x0000000305037210 */ /* 0x000fc60007ffe0ff */
[----:B------:R-:W-:Y:S02]  /*0200*/  IMAD R0, R4, 0x2d, RZ ;  /* 0x0000002d04007824 */ /* 0x000fe400078e02ff */
[----:B------:R-:W-:Y:S02]  /*0210*/  IMAD R3, R3, R2, R16 ;  /* 0x0000000203037224 */ /* 0x000fe400078e0210 */
[C---:B------:R-:W-:Y:S01]  /*0220*/  VIADD R23, R0.reuse, 0x2 ;  /* 0x0000000200177836 */ /* 0x040fe20000000000 */
[C---:B------:R-:W-:Y:S01]  /*0230*/  IADD3 R27, PT, PT, R0.reuse, 0x1, RZ ;  /* 0x00000001001b7810 */ /* 0x040fe20007ffe0ff */
[C---:B------:R-:W-:Y:S01]  /*0240*/  VIADD R11, R0.reuse, 0x5 ;  /* 0x00000005000b7836 */ /* 0x040fe20000000000 */
[C---:B------:R-:W-:Y:S01]  /*0250*/  IADD3 R21, PT, PT, R0.reuse, 0x3, RZ ;  /* 0x0000000300157810 */ /* 0x040fe20007ffe0ff */
[C---:B------:R-:W-:Y:S01]  /*0260*/  VIADD R29, R0.reuse, 0xb ;  /* 0x0000000b001d7836 */ /* 0x040fe20000000000 */
[C---:B------:R-:W-:Y:S02]  /*0270*/  IADD3 R15, PT, PT, R0.reuse, 0x4, RZ ;  /* 0x00000004000f7810 */ /* 0x040fe40007ffe0ff */
[----:B------:R-:W-:-:S02]  /*0280*/  IADD3 R5, PT, PT, R0, 0x6, RZ ;  /* 0x0000000600057810 */ /* 0x000fc40007ffe0ff */
[C---:B------:R-:W-:Y:S01]  /*0290*/  IADD3 R7, PT, PT, R0.reuse, 0x9, RZ ;  /* 0x0000000900077810 */ /* 0x040fe20007ffe0ff */
[C-C-:B0-----:R-:W-:Y:S01]  /*02a0*/  IMAD.WIDE.U32 R24, R0.reuse, 0x4, R34.reuse ;  /* 0x0000000400187825 */ /* 0x141fe200078e0022 */
[C---:B------:R-:W-:Y:S02]  /*02b0*/  IADD3 R13, PT, PT, R0.reuse, 0xa, RZ ;  /* 0x0000000a000d7810 */ /* 0x040fe40007ffe0ff */
[C---:B------:R-:W-:Y:S01]  /*02c0*/  IADD3 R31, PT, PT, R0.reuse, 0xc, RZ ;  /* 0x0000000c001f7810 */ /* 0x040fe20007ffe0ff */
[--C-:B------:R-:W-:Y:S01]  /*02d0*/  IMAD.WIDE.U32 R26, R27, 0x4, R34.reuse ;  /* 0x000000041b1a7825 */ /* 0x100fe200078e0022 */
[----:B-1----:R-:W-:Y:S01]  /*02e0*/  STG.E desc[UR4][R24.64], RZ ;  /* 0x000000ff18007986 */ /* 0x002fe2000c101904 */
[C---:B------:R-:W-:Y:S02]  /*02f0*/  IADD3 R33, PT, PT, R0.reuse, 0x10, RZ ;  /* 0x0000001000217810 */ /* 0x040fe40007ffe0ff */
[----:B------:R-:W-:Y:S01]  /*0300*/  IMAD.WIDE.U32 R22, R23, 0x4, R34 ;  /* 0x0000000417167825 */ /* 0x000fe200078e0022 */
[----:B------:R0:W-:Y:S01]  /*0310*/  STG.E desc[UR4][R26.64], RZ ;  /* 0x000000ff1a007986 */ /* 0x0001e2000c101904 */
[----:B------:R-:W-:-:S02]  /*0320*/  IADD3 R19, PT, PT, R0, 0x28, RZ ;  /* 0x0000002800137810 */ /* 0x000fc40007ffe0ff */
[--C-:B------:R-:W-:Y:S01]  /*0330*/  IMAD.WIDE.U32 R20, R21, 0x4, R34.reuse ;  /* 0x0000000415147825 */ /* 0x100fe200078e0022 */
[----:B------:R1:W-:Y:S01]  /*0340*/  STG.E desc[UR4][R22.64], RZ ;  /* 0x000000ff16007986 */ /* 0x0003e2000c101904 */
[C---:B------:R-:W-:Y:S02]  /*0350*/  IADD3 R37, PT, PT, R0.reuse, 0x2a, RZ ;  /* 0x0000002a00257810 */ /* 0x040fe40007ffe0ff */
[--C-:B------:R-:W-:Y:S01]  /*0360*/  IMAD.WIDE.U32 R14, R15, 0x4, R34.reuse ;  /* 0x000000040f0e7825 */ /* 0x100fe200078e0022 */
[----:B------:R-:W-:Y:S01]  /*0370*/  STG.E desc[UR4][R20.64], RZ ;  /* 0x000000ff14007986 */ /* 0x000fe2000c101904 */
[C---:B0-----:R-:W-:Y:S02]  /*0380*/  IADD3 R27, PT, PT, R0.reuse, 0x7, RZ ;  /* 0x00000007001b7810 */ /* 0x041fe40007ffe0ff */
[--C-:B------:R-:W-:Y:S01]  /*0390*/  IMAD.WIDE.U32 R10, R11, 0x4, R34.reuse ;  /* 0x000000040b0a7825 */ /* 0x100fe200078e0022 */
[----:B------:R-:W-:Y:S03]  /*03a0*/  STG.E desc[UR4][R14.64], RZ ;  /* 0x000000ff0e007986 */ /* 0x000fe6000c101904 */
[--C-:B------:R-:W-:Y:S01]  /*03b0*/  IMAD.WIDE.U32 R24, R5, 0x4, R34.reuse ;  /* 0x0000000405187825 */ /* 0x100fe200078e0022 */
[----:B------:R0:W-:Y:S03]  /*03c0*/  STG.E desc[UR4][R10.64], RZ ;  /* 0x000000ff0a007986 */ /* 0x0001e6000c101904 */
[----:B------:R-:W-:Y:S01]  /*03d0*/  VIADD R5, R0, 0x8 ;  /* 0x0000000800057836 */ /* 0x000fe20000000000 */
[----:B------:R2:W-:Y:S01]  /*03e0*/  STG.E desc[UR4][R24.64], RZ ;  /* 0x000000ff18007986 */ /* 0x0005e2000c101904 */
[----:B------:R-:W-:-:S04]  /*03f0*/  IMAD.WIDE.U32 R26, R27, 0x4, R34 ;  /* 0x000000041b1a7825 */ /* 0x000fc800078e0022 */
[--C-:B-1----:R-:W-:Y:S01]  /*0400*/  IMAD.WIDE.U32 R22, R5, 0x4, R34.reuse ;  /* 0x0000000405167825 */ /* 0x102fe200078e0022 */
[C---:B0-----:R-:W-:Y:S01]  /*0410*/  IADD3 R11, PT, PT, R0.reuse, 0xf, RZ ;  /* 0x0000000f000b7810 */ /* 0x041fe20007ffe0ff */
[----:B------:R0:W-:Y:S02]  /*0420*/  STG.E desc[UR4][R26.64], RZ ;  /* 0x000000ff1a007986 */ /* 0x0001e4000c101904 */
[--C-:B------:R-:W-:Y:S01]  /*0430*/  IMAD.WIDE.U32 R20, R7, 0x4, R34.reuse ;  /* 0x0000000407147825 */ /* 0x100fe200078e0022 */
[C---:B--2---:R-:W-:Y:S01]  /*0440*/  IADD3 R25, PT, PT, R0.reuse, 0xd, RZ ;  /* 0x0000000d00197810 */ /* 0x044fe20007ffe0ff */
[----:B------:R-:W-:Y:S01]  /*0450*/  STG.E desc[UR4][R22.64], RZ ;  /* 0x000000ff16007986 */ /* 0x000fe2000c101904 */
[C---:B------:R-:W-:Y:S01]  /*0460*/  IADD3 R7, PT, PT, R0.reuse, 0x26, RZ ;  /* 0x0000002600077810 */ /* 0x040fe20007ffe0ff */
[--C-:B------:R-:W-:Y:S02]  /*0470*/  IMAD.WIDE.U32 R14, R13, 0x4, R34.reuse ;  /* 0x000000040d0e7825 */ /* 0x100fe400078e0022 */
[----:B------:R1:W-:Y:S02]  /*0480*/  STG.E desc[UR4][R20.64], RZ ;  /* 0x000000ff14007986 */ /* 0x0003e4000c101904 */
[C---:B------:R-:W-:Y:S01]  /*0490*/  VIADD R5, R0.reuse, 0xe ;  /* 0x0000000e00057836 */ /* 0x040fe20000000000 */
[C---:B0-----:R-:W-:Y:S01]  /*04a0*/  IADD3 R27, PT, PT, R0.reuse, 0x12, RZ ;  /* 0x00000012001b7810 */ /* 0x041fe20007ffe0ff */
[--C-:B------:R-:W-:Y:S01]  /*04b0*/  IMAD.WIDE.U32 R28, R29, 0x4, R34.reuse ;  /* 0x000000041d1c7825 */ /* 0x100fe200078e0022 */
[----:B------:R-:W-:Y:S03]  /*04c0*/  STG.E desc[UR4][R14.64], RZ ;  /* 0x000000ff0e007986 */ /* 0x000fe6000c101904 */
[----:B------:R-:W-:Y:S01]  /*04d0*/  IMAD.WIDE.U32 R30, R31, 0x4, R34 ;  /* 0x000000041f1e7825 */ /* 0x000fe200078e0022 */
[----:B------:R-:W-:Y:S01]  /*04e0*/  STG.E desc[UR4][R28.64], RZ ;  /* 0x000000ff1c007986 */ /* 0x000fe2000c101904 */
[----:B-1----:R-:W-:-:S02]  /*04f0*/  IADD3 R21, PT, PT, R0, 0x13, RZ ;  /* 0x0000001300157810 */ /* 0x002fc40007ffe0ff */
[--C-:B------:R-:W-:Y:S01]  /*0500*/  IMAD.WIDE.U32 R24, R25, 0x4, R34.reuse ;  /* 0x0000000419187825 */ /* 0x100fe200078e0022 */
[----:B------:R0:W-:Y:S03]  /*0510*/  STG.E desc[UR4][R30.64], RZ ;  /* 0x000000ff1e007986 */ /* 0x0001e6000c101904 */
[--C-:B------:R-:W-:Y:S01]  /*0520*/  IMAD.WIDE.U32 R22, R5, 0x4, R34.reuse ;  /* 0x0000000405167825 */ /* 0x100fe200078e0022 */
[----:B------:R-:W-:Y:S03]  /*0530*/  STG.E desc[UR4][R24.64], RZ ;  /* 0x000000ff18007986 */ /* 0x000fe6000c101904 */
[----:B------:R-:W-:Y:S01]  /*0540*/  IMAD.WIDE.U32 R10, R11, 0x4, R34 ;  /* 0x000000040b0a7825 */ /* 0x000fe200078e0022 */
[----:B------:R1:W-:Y:S01]  /*0550*/  STG.E desc[UR4][R22.64], RZ ;  /* 0x000000ff16007986 */ /* 0x0003e2000c101904 */
[----:B0-----:R-:W-:-:S02]  /*0560*/  IADD3 R31, PT, PT, R0, 0x15, RZ ;  /* 0x00000015001f7810 */ /* 0x001fc40007ffe0ff */
[--C-:B------:R-:W-:Y:S01]  /*0570*/  IMAD.WIDE.U32 R32, R33, 0x4, R34.reuse ;  /* 0x0000000421207825 */ /* 0x100fe200078e0022 */
[----:B------:R0:W-:Y:S03]  /*0580*/  STG.E desc[UR4][R10.64], RZ ;  /* 0x000000ff0a007986 */ /* 0x0001e6000c101904 */
[C---:B------:R-:W-:Y:S01]  /*0590*/  VIADD R29, R0.reuse, 0x11 ;  /* 0x00000011001d7836 */ /* 0x040fe20000000000 */
[----:B------:R2:W-:Y:S01]  /*05a0*/  STG.E desc[UR4][R32.64], RZ ;  /* 0x000000ff20007986 */ /* 0x0005e2000c101904 */
[C---:B------:R-:W-:Y:S01]  /*05b0*/  VIADD R15, R0.reuse, 0x14 ;  /* 0x00000014000f7836 */ /* 0x040fe20000000000 */
[C---:B-1----:R-:W-:Y:S01]  /*05c0*/  IADD3 R23, PT, PT, R0.reuse, 0x18, RZ ;  /* 0x0000001800177810 */ /* 0x042fe20007ffe0ff */
[----:B------:R-:W-:Y:S01]  /*05d0*/  IMAD.WIDE.U32 R28, R29, 0x4, R34 ;  /* 0x000000041d1c7825 */ /* 0x000fe200078e0022 */
[----:B0-----:R-:W-:-:S03]  /*05e0*/  IADD3 R11, PT, PT, R0, 0x19, RZ ;  /* 0x00000019000b7810 */ /* 0x001fc60007ffe0ff */
[--C-:B------:R-:W-:Y:S01]  /*05f0*/  IMAD.WIDE.U32 R26, R27, 0x4, R34.reuse ;  /* 0x000000041b1a7825 */ /* 0x100fe200078e0022 */
[----:B------:R-:W-:Y:S01]  /*0600*/  STG.E desc[UR4][R28.64], RZ ;  /* 0x000000ff1c007986 */ /* 0x000fe2000c101904 */
[C---:B--2---:R-:W-:Y:S02]  /*0610*/  IADD3 R33, PT, PT, R0.reuse, 0x16, RZ ;  /* 0x0000001600217810 */ /* 0x044fe40007ffe0ff */
[--C-:B------:R-:W-:Y:S01]  /*0620*/  IMAD.WIDE.U32 R20, R21, 0x4, R34.reuse ;  /* 0x0000000415147825 */ /* 0x100fe200078e0022 */
[----:B------:R0:W-:Y:S03]  /*0630*/  STG.E desc[UR4][R26.64], RZ ;  /* 0x000000ff1a007986 */ /* 0x0001e6000c101904 */
[----:B------:R-:W-:Y:S01]  /*0640*/  VIADD R25, R0, 0x17 ;  /* 0x0000001700197836 */ /* 0x000fe20000000000 */
[----:B------:R-:W-:Y:S01]  /*0650*/  STG.E desc[UR4][R20.64], RZ ;  /* 0x000000ff14007986 */ /* 0x000fe2000c101904 */
[----:B------:R-:W-:-:S04]  /*0660*/  IMAD.WIDE.U32 R14, R15, 0x4, R34 ;  /* 0x000000040f0e7825 */ /* 0x000fc800078e0022 */
[--C-:B------:R-:W-:Y:S01]  /*0670*/  IMAD.WIDE.U32 R30, R31, 0x4, R34.reuse ;  /* 0x000000041f1e7825 */ /* 0x100fe200078e0022 */
[----:B------:R1:W-:Y:S01]  /*0680*/  STG.E desc[UR4][R14.64], RZ ;  /* 0x000000ff0e007986 */ /* 0x0003e2000c101904 */
[C---:B0-----:R-:W-:Y:S02]  /*0690*/  IADD3 R27, PT, PT, R0.reuse, 0x1e, RZ ;  /* 0x0000001e001b7810 */ /* 0x041fe40007ffe0ff */
[--C-:B------:R-:W-:Y:S01]  /*06a0*/  IMAD.WIDE.U32 R32, R33, 0x4, R34.reuse ;  /* 0x0000000421207825 */ /* 0x100fe200078e0022 */
[----:B------:R0:W-:Y:S03]  /*06b0*/  STG.E desc[UR4][R30.64], RZ ;  /* 0x000000ff1e007986 */ /* 0x0001e6000c101904 */
[C---:B------:R-:W-:Y:S01]  /*06c0*/  VIADD R5, R0.reuse, 0x1a ;  /* 0x0000001a00057836 */ /* 0x040fe20000000000 */
[----:B------:R2:W-:Y:S01]  /*06d0*/  STG.E desc[UR4][R32.64], RZ ;  /* 0x000000ff20007986 */ /* 0x0005e2000c101904 */
[----:B------:R-:W-:Y:S01]  /*06e0*/  IMAD.WIDE.U32 R24, R25, 0x4, R34 ;  /* 0x0000000419187825 */ /* 0x000fe200078e0022 */
[----:B-1----:R-:W-:-:S03]  /*06f0*/  IADD3 R15, PT, PT, R0, 0x1c, RZ ;  /* 0x0000001c000f7810 */ /* 0x002fc60007ffe0ff */
[--C-:B------:R-:W-:Y:S01]  /*0700*/  IMAD.WIDE.U32 R22, R23, 0x4, R34.reuse ;  /* 0x0000000417167825 */ /* 0x100fe200078e0022 */
[----:B------:R-:W-:Y:S01]  /*0710*/  STG.E desc[UR4][R24.64], RZ ;  /* 0x000000ff18007986 */ /* 0x000fe2000c101904 */
[C---:B0-----:R-:W-:Y:S02]  /*0720*/  IADD3 R31, PT, PT, R0.reuse, 0x1b, RZ ;  /* 0x0000001b001f7810 */ /* 0x041fe40007ffe0ff */
[--C-:B------:R-:W-:Y:S01]  /*0730*/  IMAD.WIDE.U32 R10, R11, 0x4, R34.reuse ;  /* 0x000000040b0a7825 */ /* 0x100fe200078e0022 */
[----:B------:R-:W-:Y:S01]  /*0740*/  STG.E desc[UR4][R22.64], RZ ;  /* 0x000000ff16007986 */ /* 0x000fe2000c101904 */
[C---:B--2---:R-:W-:Y:S02]  /*0750*/  IADD3 R33, PT, PT, R0.reuse, 0x1f, RZ ;  /* 0x0000001f00217810 */ /* 0x044fe40007ffe0ff */
[----:B------:R-:W-:Y:S01]  /*0760*/  IMAD.WIDE.U32 R20, R5, 0x4, R34 ;  /* 0x0000000405147825 */ /* 0x000fe200078e0022 */
[----:B------:R0:W-:Y:S01]  /*0770*/  STG.E desc[UR4][R10.64], RZ ;  /* 0x000000ff0a007986 */ /* 0x0001e2000c101904 */
[----:B------:R-:W-:-:S02]  /*0780*/  IADD3 R5, PT, PT, R0, 0x22, RZ ;  /* 0x0000002200057810 */ /* 0x000fc40007ffe0ff */
[----:B------:R-:W-:Y:S01]  /*0790*/  VIADD R29, R0, 0x1d ;  /* 0x0000001d001d7836 */ /* 0x000fe20000000000 */
[----:B------:R1:W-:Y:S01]  /*07a0*/  STG.E desc[UR4][R20.64], RZ ;  /* 0x000000ff14007986 */ /* 0x0003e2000c101904 */
[----:B------:R-:W-:-:S04]  /*07b0*/  IMAD.WIDE.U32 R30, R31, 0x4, R34 ;  /* 0x000000041f1e7825 */ /* 0x000fc800078e0022 */
[--C-:B------:R-:W-:Y:S01]  /*07c0*/  IMAD.WIDE.U32 R14, R15, 0x4, R34.reuse ;  /* 0x000000040f0e7825 */ /* 0x100fe200078e0022 */
[C---:B0-----:R-:W-:Y:S01]  /*07d0*/  IADD3 R11, PT, PT, R0.reuse, 0x21, RZ ;  /* 0x00000021000b7810 */ /* 0x041fe20007ffe0ff */
[----:B------:R-:W-:Y:S02]  /*07e0*/  STG.E desc[UR4][R30.64], RZ ;  /* 0x000000ff1e007986 */ /* 0x000fe4000c101904 */
[--C-:B------:R-:W-:Y:S01]  /*07f0*/  IMAD.WIDE.U32 R28, R29, 0x4, R34.reuse ;  /* 0x000000041d1c7825 */ /* 0x100fe200078e0022 */
[----:B-1----:R-:W0:Y:S01]  /*0800*/  LDC.64 R20, c[0x0][0x380] ;  /* 0x0000e000ff147b82 */ /* 0x002e220000000a00 */
[----:B------:R-:W-:Y:S02]  /*0810*/  STG.E desc[UR4][R14.64], RZ ;  /* 0x000000ff0e007986 */ /* 0x000fe4000c101904 */
[----:B------:R-:W-:Y:S02]  /*0820*/  IMAD.WIDE.U32 R26, R27, 0x4, R34 ;  /* 0x000000041b1a7825 */ /* 0x000fe400078e0022 */
[----:B------:R1:W-:Y:S02]  /*0830*/  STG.E desc[UR4][R28.64], RZ ;  /* 0x000000ff1c007986 */ /* 0x0003e4000c101904 */
[----:B------:R-:W-:-:S02]  /*0840*/  VIADD R25, R0, 0x20 ;  /* 0x0000002000197836 */ /* 0x000fc40000000000 */
[--C-:B------:R-:W-:Y:S01]  /*0850*/  IMAD.WIDE.U32 R32, R33, 0x4, R34.reuse ;  /* 0x0000000421207825 */ /* 0x100fe200078e0022 */
[----:B------:R2:W-:Y:S03]  /*0860*/  STG.E desc[UR4][R26.64], RZ ;  /* 0x000000ff1a007986 */ /* 0x0005e6000c101904 */
[--C-:B------:R-:W-:Y:S01]  /*0870*/  IMAD.WIDE.U32 R24, R25, 0x4, R34.reuse ;  /* 0x0000000419187825 */ /* 0x100fe200078e0022 */
[----:B------:R-:W-:Y:S01]  /*0880*/  STG.E desc[UR4][R32.64], RZ ;  /* 0x000000ff20007986 */ /* 0x000fe2000c101904 */
[C---:B-1----:R-:W-:Y:S02]  /*0890*/  IADD3 R29, PT, PT, R0.reuse, 0x29, RZ ;  /* 0x00000029001d7810 */ /* 0x042fe40007ffe0ff */
[C---:B------:R-:W-:Y:S01]  /*08a0*/  VIADD R23, R0.reuse, 0x23 ;  /* 0x0000002300177836 */ /* 0x040fe20000000000 */
[----:B------:R-:W-:Y:S01]  /*08b0*/  STG.E desc[UR4][R24.64], RZ ;  /* 0x000000ff18007986 */ /* 0x000fe2000c101904 */
[----:B------:R-:W-:Y:S01]  /*08c0*/  IMAD.WIDE.U32 R10, R11, 0x4, R34 ;  /* 0x000000040b0a7825 */ /* 0x000fe200078e0022 */
[----:B--2---:R-:W-:-:S03]  /*08d0*/  IADD3 R27, PT, PT, R0, 0x24, RZ ;  /* 0x00000024001b7810 */ /* 0x004fc60007ffe0ff */
[--C-:B------:R-:W-:Y:S01]  /*08e0*/  IMAD.WIDE.U32 R14, R5, 0x4, R34.reuse ;  /* 0x00000004050e7825 */ /* 0x100fe200078e0022 */
[C---:B------:R-:W-:Y:S01]  /*08f0*/  IADD3 R5, PT, PT, R0.reuse, 0x25, RZ ;  /* 0x0000002500057810 */ /* 0x040fe20007ffe0ff */
[----:B------:R1:W-:Y:S02]  /*0900*/  STG.E desc[UR4][R10.64], RZ ;  /* 0x000000ff0a007986 */ /* 0x0003e4000c101904 */
[--C-:B------:R-:W-:Y:S02]  /*0910*/  IMAD.WIDE.U32 R22, R23, 0x4, R34.reuse ;  /* 0x0000000417167825 */ /* 0x100fe400078e0022 */
[----:B------:R2:W-:Y:S02]  /*0920*/  STG.E desc[UR4][R14.64], RZ ;  /* 0x000000ff0e007986 */ /* 0x0005e4000c101904 */
[--C-:B------:R-:W-:Y:S02]  /*0930*/  IMAD.WIDE.U32 R26, R27, 0x4, R34.reuse ;  /* 0x000000041b1a7825 */ /* 0x100fe400078e0022 */
[----:B------:R3:W-:Y:S02]  /*0940*/  STG.E desc[UR4][R22.64], RZ ;  /* 0x000000ff16007986 */ /* 0x0007e4000c101904 */
[----:B-1----:R-:W-:Y:S01]  /*0950*/  IMAD.WIDE.U32 R10, R5, 0x4, R34 ;  /* 0x00000004050a7825 */ /* 0x002fe200078e0022 */
[C---:B------:R-:W-:Y:S01]  /*0960*/  IADD3 R5, PT, PT, R0.reuse, 0x2c, RZ ;  /* 0x0000002c00057810 */ /* 0x040fe20007ffe0ff */
[----:B------:R1:W-:Y:S02]  /*0970*/  STG.E desc[UR4][R26.64], RZ ;  /* 0x000000ff1a007986 */ /* 0x0003e4000c101904 */
[----:B------:R-:W-:-:S02]  /*0980*/  VIADD R13, R0, 0x27 ;  /* 0x00000027000d7836 */ /* 0x000fc40000000000 */
[--C-:B--2---:R-:W-:Y:S01]  /*0990*/  IMAD.WIDE.U32 R14, R7, 0x4, R34.reuse ;  /* 0x00000004070e7825 */ /* 0x104fe200078e0022 */
[----:B------:R0:W-:Y:S03]  /*09a0*/  STG.E desc[UR4][R10.64], RZ ;  /* 0x000000ff0a007986 */ /* 0x0001e6000c101904 */
[--C-:B---3--:R-:W-:Y:S01]  /*09b0*/  IMAD.WIDE.U32 R22, R13, 0x4, R34.reuse ;  /* 0x000000040d167825 */ /* 0x108fe200078e0022 */
[----:B------:R-:W-:Y:S03]  /*09c0*/  STG.E desc[UR4][R14.64], RZ ;  /* 0x000000ff0e007986 */ /* 0x000fe6000c101904 */
[----:B-1----:R-:W-:Y:S01]  /*09d0*/  VIADD R27, R0, 0x2b ;  /* 0x0000002b001b7836 */ /* 0x002fe20000000000 */
[----:B------:R1:W-:Y:S01]  /*09e0*/  STG.E desc[UR4][R22.64], RZ ;  /* 0x000000ff16007986 */ /* 0x0003e2000c101904 */
[----:B------:R-:W-:-:S04]  /*09f0*/  IMAD.WIDE.U32 R24, R19, 0x4, R34 ;  /* 0x0000000413187825 */ /* 0x000fc800078e0022 */
[----:B0-----:R-:W-:Y:S01]  /*0a00*/  IMAD.WIDE R10, R4, 0x4, R20 ;  /* 0x00000004040a7825 */ /* 0x001fe200078e0214 */
[----:B------:R-:W-:Y:S03]  /*0a10*/  STG.E desc[UR4][R24.64], RZ ;  /* 0x000000ff18007986 */ /* 0x000fe6000c101904 */
[----:B------:R-:W-:-:S04]  /*0a20*/  IMAD.WIDE.U32 R28, R29, 0x4, R34 ;  /* 0x000000041d1c7825 */ /* 0x000fc800078e0022 */
[--C-:B------:R-:W-:Y:S01]  /*0a30*/  IMAD.WIDE.U32 R36, R37, 0x4, R34.reuse ;  /* 0x0000000425247825 */ /* 0x100fe200078e0022 */
[----:B------:R0:W-:Y:S03]  /*0a40*/  STG.E desc[UR4][R28.64], RZ ;  /* 0x000000ff1c007986 */ /* 0x0001e6000c101904 */
[--C-:B------:R-:W-:Y:S01]  /*0a50*/  IMAD.WIDE.U32 R26, R27, 0x4, R34.reuse ;  /* 0x000000041b1a7825 */ /* 0x100fe200078e0022 */
[----:B------:R-:W-:Y:S03]  /*0a60*/  STG.E desc[UR4][R36.64], RZ ;  /* 0x000000ff24007986 */ /* 0x000fe6000c101904 */
[----:B-1----:R-:W-:Y:S01]  /*0a70*/  IMAD.WIDE.U32 R22, R5, 0x4, R34 ;  /* 0x0000000405167825 */ /* 0x002fe200078e0022 */
[----:B------:R1:W-:Y:S03]  /*0a80*/  STG.E desc[UR4][R26.64], RZ ;  /* 0x000000ff1a007986 */ /* 0x0003e6000c101904 */
[C---:B------:R-:W-:Y:S01]  /*0a90*/  IMAD.WIDE R14, R2.reuse, 0x4, R10 ;  /* 0x00000004020e7825 */ /* 0x040fe200078e020a */
[----:B------:R-:W-:Y:S03]  /*0aa0*/  STG.E desc[UR4][R22.64], RZ ;  /* 0x000000ff16007986 */ /* 0x000fe6000c101904 */
[----:B------:R-:W-:Y:S01]  /*0ab0*/  IMAD.WIDE R4, R3, 0x4, R20 ;  /* 0x0000000403047825 */ /* 0x000fe200078e0214 */
[----:B------:R-:W2:Y:S04]  /*0ac0*/  LDG.E R31, desc[UR4][R14.64] ;  /* 0x000000040e1f7981 */ /* 0x000ea8000c1e1900 */
[----:B------:R-:W3:Y:S04]  /*0ad0*/  LDG.E R32, desc[UR4][R10.64] ;  /* 0x000000040a207981 */ /* 0x000ee8000c1e1900 */
[----:B------:R4:W5:Y:S01]  /*0ae0*/  LDG.E R30, desc[UR4][R14.64+0x4] ;  /* 0x000004040e1e7981 */ /* 0x000962000c1e1900 */
[----:B------:R-:W-:-:S03]  /*0af0*/  IMAD.WIDE R2, R2, 0x4, R4 ;  /* 0x0000000402027825 */ /* 0x000fc600078e0204 */
[----:B0-----:R-:W5:Y:S04]  /*0b00*/  LDG.E R29, desc[UR4][R10.64+0x4] ;  /* 0x000004040a1d7981 */ /* 0x001f68000c1e1900 */
[----:B------:R-:W5:Y:S04]  /*0b10*/  LDG.E R28, desc[UR4][R4.64] ;  /* 0x00000004041c7981 */ /* 0x000f68000c1e1900 */
[----:B------:R-:W5:Y:S04]  /*0b20*/  LDG.E R19, desc[UR4][R2.64] ;  /* 0x0000000402137981 */ /* 0x000f68000c1e1900 */
[----:B------:R-:W5:Y:S04]  /*0b30*/  LDG.E R3, desc[UR4][R2.64+0x4] ;  /* 0x0000040402037981 */ /* 0x000f68000c1e1900 */
[----:B------:R0:W5:Y:S01]  /*0b40*/  LDG.E R2, desc[UR4][R4.64+0x4] ;  /* 0x0000040404027981 */ /* 0x000162000c1e1900 */
[----:B------:R-:W-:Y:S01]  /*0b50*/  MOV R24, R17 ;  /* 0x0000001100187202 */ /* 0x000fe20000000f00 */
[----:B-1----:R-:W-:Y:S01]  /*0b60*/  IMAD.MOV.U32 R26, RZ, RZ, R9 ;  /* 0x000000ffff1a7224 */ /* 0x002fe200078e0009 */
[----:B------:R-:W-:-:S02]  /*0b70*/  MOV R25, R18 ;  /* 0x0000001200197202 */ /* 0x000fc40000000f00 */
[----:B------:R-:W-:-:S05]  /*0b80*/  MOV R27, R17 ;  /* 0x00000011001b7202 */ /* 0x000fca0000000f00 */
[----:B------:R1:W-:Y:S02]  /*0b90*/  STL.128 [R1+0x40], R24 ;  /* 0x0000401801007387 */ /* 0x0003e40000100c00 */
[-C--:B-1----:R-:W-:Y:S01]  /*0ba0*/  MOV R24, R6.reuse ;  /* 0x0000000600187202 */ /* 0x082fe20000000f00 */
[----:B------:R-:W-:Y:S01]  /*0bb0*/  IMAD.MOV.U32 R25, RZ, RZ, R16 ;  /* 0x000000ffff197224 */ /* 0x000fe200078e0010 */
[----:B------:R-:W-:Y:S02]  /*0bc0*/  MOV R26, R17 ;  /* 0x00000011001a7202 */ /* 0x000fe40000000f00 */
[----:B------:R-:W-:-:S05]  /*0bd0*/  MOV R27, R6 ;  /* 0x00000006001b7202 */ /* 0x000fca0000000f00 */
[----:B------:R-:W-:Y:S01]  /*0be0*/  STL.128 [R1+0xb0], R24 ;  /* 0x0000b01801007387 */ /* 0x000fe20000100c00 */
[-C--:B------:R-:W-:Y:S01]  /*0bf0*/  MOV R20, R9.reuse ;  /* 0x0000000900147202 */ /* 0x080fe20000000f00 */
[----:B------:R-:W-:Y:S01]  /*0c00*/  IMAD.MOV.U32 R22, RZ, RZ, R18 ;  /* 0x000000ffff167224 */ /* 0x000fe200078e0012 */
[----:B------:R-:W-:Y:S02]  /*0c10*/  MOV R21, R12 ;  /* 0x0000000c00157202 */ /* 0x000fe40000000f00 */
[----:B------:R-:W-:-:S05]  /*0c20*/  MOV R23, R9 ;  /* 0x0000000900177202 */ /* 0x000fca0000000f00 */
[----:B------:R1:W-:Y:S01]  /*0c30*/  STL.128 [R1+0x30], R20 ;  /* 0x0000301401007387 */ /* 0x0003e20000100c00 */
[----:B------:R-:W-:Y:S01]  /*0c40*/  MOV R13, R6 ;  /* 0x00000006000d7202 */ /* 0x000fe20000000f00 */
[----:B----4-:R-:W-:Y:S01]  /*0c50*/  IMAD.MOV.U32 R15, RZ, RZ, R12 ;  /* 0x000000ffff0f7224 */ /* 0x010fe200078e000c */
[----:B------:R-:W-:Y:S01]  /*0c60*/  MOV R14, R16 ;  /* 0x00000010000e7202 */ /* 0x000fe20000000f00 */
[----:B0-----:R-:W-:Y:S01]  /*0c70*/  IMAD.MOV.U32 R4, RZ, RZ, R9 ;  /* 0x000000ffff047224 */ /* 0x001fe200078e0009 */
[----:B------:R-:W-:Y:S02]  /*0c80*/  MOV R8, R6 ;  /* 0x0000000600087202 */ /* 0x000fe40000000f00 */
[----:B------:R-:W-:Y:S02]  /*0c90*/  MOV R10, R12 ;  /* 0x0000000c000a7202 */ /* 0x000fe40000000f00 */
[----:B------:R-:W-:Y:S02]  /*0ca0*/  MOV R11, R6 ;  /* 0x00000006000b7202 */ /* 0x000fe40000000f00 */
[----:B-1----:R-:W-:Y:S01]  /*0cb0*/  MOV R20, R18 ;  /* 0x0000001200147202 */ /* 0x002fe20000000f00 */
[----:B------:R-:W-:Y:S01]  /*0cc0*/  IMAD.MOV.U32 R22, RZ, RZ, R17 ;  /* 0x000000ffff167224 */ /* 0x000fe200078e0011 */
[----:B------:R-:W-:-:S02]  /*0cd0*/  MOV R21, R16 ;  /* 0x0000001000157202 */ /* 0x000fc40000000f00 */
[----:B------:R-:W-:Y:S02]  /*0ce0*/  MOV R23, R18 ;  /* 0x0000001200177202 */ /* 0x000fe40000000f00 */
[----:B------:R-:W-:Y:S02]  /*0cf0*/  MOV R5, R12 ;  /* 0x0000000c00057202 */ /* 0x000fe40000000f00 */
[----:B------:R-:W-:Y:S01]  /*0d00*/  MOV R7, R9 ;  /* 0x0000000900077202 */ /* 0x000fe20000000f00 */
[----:B------:R0:W-:Y:S04]  /*0d10*/  STL.128 [R1+0x50], R20 ;  /* 0x0000501401007387 */ /* 0x0001e80000100c00 */
[----:B------:R1:W-:Y:S04]  /*0d20*/  STL.128 [R1+0x70], R12 ;  /* 0x0000700c01007387 */ /* 0x0003e80000100c00 */
[----:B------:R4:W-:Y:S01]  /*0d30*/  STL.128 [R1+0x80], R8 ;  /* 0x0000800801007387 */ /* 0x0009e20000100c00 */
[----:B0-----:R-:W-:Y:S01]  /*0d40*/  MOV R20, R17 ;  /* 0x0000001100147202 */ /* 0x001fe20000000f00 */
[----:B------:R-:W-:Y:S01]  /*0d50*/  IMAD.MOV.U32 R21, RZ, RZ, R6 ;  /* 0x000000ffff157224 */ /* 0x000fe200078e0006 */
[----:B------:R-:W-:-:S02]  /*0d60*/  MOV R22, R9 ;  /* 0x0000000900167202 */ /* 0x000fc40000000f00 */
[----:B------:R-:W-:Y:S01]  /*0d70*/  MOV R23, R17 ;  /* 0x0000001100177202 */ /* 0x000fe20000000f00 */
[----:B------:R0:W-:Y:S01]  /*0d80*/  STL.128 [R1+0x90], R4 ;  /* 0x0000900401007387 */ /* 0x0001e20000100c00 */
[-C--:B-1----:R-:W-:Y:S02]  /*0d90*/  MOV R13, R18.reuse ;  /* 0x00000012000d7202 */ /* 0x082fe40000000f00 */
[-C--:B----4-:R-:W-:Y:S01]  /*0da0*/  MOV R8, R18.reuse ;  /* 0x0000001200087202 */ /* 0x090fe20000000f00 */
[----:B------:R1:W-:Y:S01]  /*0db0*/  STL.128 [R1+0xa0], R20 ;  /* 0x0000a01401007387 */ /* 0x0003e20000100c00 */
[----:B------:R-:W-:-:S03]  /*0dc0*/  MOV R11, R18 ;  /* 0x00000012000b7202 */ /* 0x000fc60000000f00 */
[----:B------:R4:W-:Y:S01]  /*0dd0*/  STL.128 [R1+0x10], R12 ;  /* 0x0000100c01007387 */ /* 0x0009e20000100c00 */
[-C--:B0-----:R-:W-:Y:S01]  /*0de0*/  MOV R4, R16.reuse ;  /* 0x0000001000047202 */ /* 0x081fe20000000f00 */
[----:B------:R-:W-:Y:S01]  /*0df0*/  IMAD.MOV.U32 R5, RZ, RZ, R17 ;  /* 0x000000ffff057224 */ /* 0x000fe200078e0011 */
[----:B------:R-:W-:Y:S02]  /*0e00*/  MOV R7, R16 ;  /* 0x0000001000077202 */ /* 0x000fe40000000f00 */
[----:B-1----:R-:W-:Y:S01]  /*0e10*/  MOV R21, R18 ;  /* 0x0000001200157202 */ /* 0x002fe20000000f00 */
[----:B------:R-:W-:Y:S01]  /*0e20*/  IMAD.MOV.U32 R23, RZ, RZ, R12 ;  /* 0x000000ffff177224 */ /* 0x000fe200078e000c */
[----:B------:R-:W-:Y:S01]  /*0e30*/  MOV R22, R16 ;  /* 0x0000001000167202 */ /* 0x000fe20000000f00 */
[----:B------:R-:W-:Y:S01]  /*0e40*/  STL.128 [R1+0xc0], R4 ;  /* 0x0000c00401007387 */ /* 0x000fe20000100c00 */
[----:B----4-:R-:W-:-:S03]  /*0e50*/  MOV R14, R12 ;  /* 0x0000000c000e7202 */ /* 0x010fc60000000f00 */
[----:B------:R0:W-:Y:S01]  /*0e60*/  STL.128 [R1+0xd0], R20 ;  /* 0x0000d01401007387 */ /* 0x0001e20000100c00 */
[----:B------:R-:W-:-:S03]  /*0e70*/  MOV R13, R16 ;  /* 0x00000010000d7202 */ /* 0x000fc60000000f00 */
[----:B------:R1:W-:Y:S01]  /*0e80*/  STL.128 [R1+0x20], R8 ;  /* 0x0000200801007387 */ /* 0x0003e20000100c00 */
[----:B------:R-:W-:-:S03]  /*0e90*/  MOV R15, R18 ;  /* 0x00000012000f7202 */ /* 0x000fc60000000f00 */
[----:B------:R4:W-:Y:S01]  /*0ea0*/  STL.128 [R1+0x60], R4 ;  /* 0x0000600401007387 */ /* 0x0009e20000100c00 */
[-C--:B0-----:R-:W-:Y:S02]  /*0eb0*/  MOV R21, R9.reuse ;  /* 0x0000000900157202 */ /* 0x081fe40000000f00 */
[----:B------:R-:W-:Y:S02]  /*0ec0*/  MOV R20, R6 ;  /* 0x0000000600147202 */ /* 0x000fe40000000f00 */
[----:B-1----:R-:W-:Y:S01]  /*0ed0*/  MOV R8, R12 ;  /* 0x0000000c00087202 */ /* 0x002fe20000000f00 */
[----:B------:R-:W-:Y:S01]  /*0ee0*/  IMAD.MOV.U32 R11, RZ, RZ, R17 ;  /* 0x000000ffff0b7224 */ /* 0x000fe200078e0011 */
[-C--:B------:R-:W-:Y:S01]  /*0ef0*/  MOV R10, R9.reuse ;  /* 0x00000009000a7202 */ /* 0x080fe20000000f00 */
[----:B----4-:R-:W-:Y:S01]  /*0f00*/  IMAD.MOV.U32 R5, RZ, RZ, R12 ;  /* 0x000000ffff057224 */ /* 0x010fe200078e000c */
[----:B------:R-:W-:Y:S01]  /*0f10*/  MOV R4, R9 ;  /* 0x0000000900047202 */ /* 0x000fe20000000f00 */
[----:B------:R-:W-:Y:S01]  /*0f20*/  IMAD.MOV.U32 R7, RZ, RZ, R9 ;  /* 0x000000ffff077224 */ /* 0x000fe200078e0009 */
[----:B------:R-:W-:Y:S01]  /*0f30*/  MOV R9, R18 ;  /* 0x0000001200097202 */ /* 0x000fe20000000f00 */
[----:B------:R-:W-:Y:S01]  /*0f40*/  IMAD.MOV.U32 R12, RZ, RZ, R6 ;  /* 0x000000ffff0c7224 */ /* 0x000fe200078e0006 */
[----:B------:R-:W-:-:S02]  /*0f50*/  MOV R22, R17 ;  /* 0x0000001100167202 */ /* 0x000fc40000000f00 */
[----:B------:R-:W-:Y:S01]  /*0f60*/  MOV R23, R18 ;  /* 0x0000001200177202 */ /* 0x000fe20000000f00 */
[----:B------:R0:W-:Y:S04]  /*0f70*/  STL.128 [R1+0xf0], R4 ;  /* 0x0000f00401007387 */ /* 0x0001e80000100c00 */
[----:B------:R0:W-:Y:S04]  /*0f80*/  STL.128 [R1+0xe0], R12 ;  /* 0x0000e00c01007387 */ /* 0x0001e80000100c00 */
[----:B------:R0:W-:Y:S04]  /*0f90*/  STL.128 [R1+0x100], R8 ;  /* 0x0001000801007387 */ /* 0x0001e80000100c00 */
[----:B------:R0:W-:Y:S01]  /*0fa0*/  STL.128 [R1+0x110], R20 ;  /* 0x0001101401007387 */ /* 0x0001e20000100c00 */
[----:B--2---:R-:W-:-:S02]  /*0fb0*/  ISETP.NE.AND P4, PT, R31, 0xff, PT ;  /* 0x000000ff1f00780c */ /* 0x004fc40003f85270 */
[----:B---3--:R-:W-:Y:S02]  /*0fc0*/  ISETP.NE.AND P3, PT, R32, 0xff, PT ;  /* 0x000000ff2000780c */ /* 0x008fe40003f65270 */
[----:B-----5:R-:W-:Y:S02]  /*0fd0*/  ISETP.NE.AND P0, PT, R30, 0xff, PT ;  /* 0x000000ff1e00780c */ /* 0x020fe40003f05270 */
[----:B------:R-:W-:Y:S02]  /*0fe0*/  SEL R24, RZ, 0x1, P3 ;  /* 0x00000001ff187807 */ /* 0x000fe40001800000 */
[----:B------:R-:W-:-:S05]  /*0ff0*/  ISETP.NE.AND P1, PT, R29, 0xff, PT ;  /* 0x000000ff1d00780c */ /* 0x000fca0003f25270 */
[----:B------:R-:W-:Y:S01]  /*1000*/  @!P4 VIADD R24, R24, 0x2 ;  /* 0x000000021818c836 */ /* 0x000fe20000000000 */
[----:B------:R-:W-:Y:S02]  /*1010*/  ISETP.NE.AND P2, PT, R28, 0xff, PT ;  /* 0x000000ff1c00780c */ /* 0x000fe40003f45270 */
[----:B------:R-:W-:Y:S02]  /*1020*/  ISETP.NE.AND P3, PT, R19, 0xff, PT ;  /* 0x000000ff1300780c */ /* 0x000fe40003f65270 */
[----:B------:R-:W-:-:S04]  /*1030*/  @!P0 IADD3 R24, PT, PT, R24, 0x4, RZ ;  /* 0x0000000418188810 */ /* 0x000fc80007ffe0ff */
[----:B------:R-:W-:Y:S02]  /*1040*/  @!P1 IADD3 R24, PT, PT, R24, 0x8, RZ ;  /* 0x0000000818189810 */ /* 0x000fe40007ffe0ff */
[----:B------:R-:W-:-:S03]  /*1050*/  ISETP.NE.AND P0, PT, R3, 0xff, PT ;  /* 0x000000ff0300780c */ /* 0x000fc60003f05270 */
[----:B------:R-:W-:-:S04]  /*1060*/  @!P2 IADD3 R24, PT, PT, R24, 0x10, RZ ;  /* 0x000000101818a810 */ /* 0x000fc80007ffe0ff */
[----:B------:R-:W-:Y:S02]  /*1070*/  @!P3 IADD3 R24, PT, PT, R24, 0x20, RZ ;  /* 0x000000201818b810 */ /* 0x000fe40007ffe0ff */
[----:B------:R-:W-:-:S04]  /*1080*/  ISETP.NE.AND P1, PT, R2, 0xff, PT ;  /* 0x000000ff0200780c */ /* 0x000fc80003f25270 */
[----:B------:R-:W-:-:S09]  /*1090*/  @!P0 IADD3 R24, PT, PT, R24, 0x40, RZ ;  /* 0x0000004018188810 */ /* 0x000fd20007ffe0ff */
[----:B------:R-:W-:-:S05]  /*10a0*/  @!P1 VIADD R24, R24, 0x80 ;  /* 0x0000008018189836 */ /* 0x000fca0000000000 */
[----:B------:R-:W-:Y:S02]  /*10b0*/  ISETP.NE.AND P0, PT, R24, RZ, PT ;  /* 0x000000ff1800720c */ /* 0x000fe40003f05270 */
[----:B------:R-:W-:-:S05]  /*10c0*/  MOV R19, R16 ;  /* 0x0000001000137202 */ /* 0x000fca0000000f00 */
[----:B------:R0:W-:Y:S06]  /*10d0*/  STL.128 [R1], R16 ;  /* 0x0000001001007387 */ /* 0x0001ec0000100c00 */
[----:B------:R-:W-:Y:S05]  /*10e0*/  @!P0 EXIT ;  /* 0x000000000000894d */ /* 0x000fea0003800000 */
[----:B------:R-:W-:-:S13]  /*10f0*/  ISETP.NE.AND P0, PT, R24, 0xff, PT ;  /* 0x000000ff1800780c */ /* 0x000fda0003f05270 */
[----:B------:R-:W-:Y:S05]  /*1100*/  @!P0 EXIT ;  /* 0x000000000000894d */ /* 0x000fea0003800000 */
[----:B------:R-:W1:Y:S01]  /*1110*/  LDC.64 R2, c[0x0][0x390] ;  /* 0x0000e400ff027b82 */ /* 0x000e620000000a00 */
[----:B0-----:R-:W-:Y:S01]  /*1120*/  SHF.L.U32 R5, R24, 0x4, RZ ;  /* 0x0000000418057819 */ /* 0x001fe200000006ff */
[----:B------:R-:W0:Y:S04]  /*1130*/  LDCU UR6, c[0x0][0x3ac] ;  /* 0x00007580ff0677ac */ /* 0x000e280008000800 */
[----:B-1----:R-:W-:-:S05]  /*1140*/  IMAD.WIDE.U32 R2, R5, 0x4, R2 ;  /* 0x0000000405027825 */ /* 0x002fca00078e0002 */
[----:B------:R-:W2:Y:S01]  /*1150*/  LDG.E R6, desc[UR4][R2.64] ;  /* 0x0000000402067981 */ /* 0x000ea2000c1e1900 */
[----:B0-----:R-:W0:Y:S01]  /*1160*/  I2F.F64.U32 R4, UR6 ;  /* 0x0000000600047d12 */ /* 0x001e220008201800 */
[----:B------:R-:W-:Y:S01]  /*1170*/  BSSY.RECONVERGENT B0, `(.L_x_0) ;  /* 0x000001c000007945 */ /* 0x000fe20003800200 */
[----:B------:R-:W-:Y:S01]  /*1180*/  IMAD.MOV.U32 R7, RZ, RZ, RZ ;  /* 0x000000ffff077224 */ /* 0x000fe200078e00ff */
[----:B--2---:R-:W-:-:S13]  /*1190*/  ISETP.NE.AND P0, PT, R6, -0x1, PT ;  /* 0xffffffff0600780c */ /* 0x004fda0003f05270 */
[----:B0-----:R-:W-:Y:S05]  /*11a0*/  @!P0 BRA `(.L_x_1) ;  /* 0x0000000000608947 */ /* 0x001fea0003800000 */
[----:B------:R-:W-:-:S05]  /*11b0*/  IMAD R14, R6, 0x18, R1 ;  /* 0x00000018060e7824 */ /* 0x000fca00078e0201 */
[----:B------:R-:W2:Y:S04]  /*11c0*/  LDL.64 R8, [R14+0x8] ;  /* 0x000008000e087983 */ /* 0x000ea80000100a00 */
[----:B------:R-:W3:Y:S04]  /*11d0*/  LDL.64 R6, [R14+0x10] ;  /* 0x000010000e067983 */ /* 0x000ee80000100a00 */
[----:B------:R-:W4:Y:S01]  /*11e0*/  LDL.64 R10, [R14] ;  /* 0x000000000e0a7983 */ /* 0x000f220000100a00 */
[----:B--2---:R-:W-:Y:S02]  /*11f0*/  I2FP.F32.S32 R8, R8 ;  /* 0x0000000800087245 */ /* 0x004fe40000201400 */
[----:B------:R-:W-:-:S02]  /*1200*/  I2FP.F32.S32 R9, R9 ;  /* 0x0000000900097245 */ /* 0x000fc40000201400 */
[----:B---3--:R-:W-:Y:S02]  /*1210*/  I2FP.F32.S32 R7, R7 ;  /* 0x0000000700077245 */ /* 0x008fe40000201400 */
[----:B------:R-:W-:Y:S02]  /*1220*/  I2FP.F32.S32 R6, R6 ;  /* 0x0000000600067245 */ /* 0x000fe40000201400 */
[----:B----4-:R-:W-:Y:S01]  /*1230*/  I2FP.F32.S32 R10, R10 ;  /* 0x0000000a000a7245 */ /* 0x010fe20000201400 */
[----:B------:R-:W-:Y:S01]  /*1240*/  FADD R7, R8, R7 ;  /* 0x0000000708077221 */ /* 0x000fe20000000000 */
[----:B------:R-:W-:-:S03]  /*1250*/  I2FP.F32.S32 R11, R11 ;  /* 0x0000000b000b7245 */ /* 0x000fc60000201400 */
[----:B------:R0:W1:Y:S01]  /*1260*/  F2F.F64.F32 R12, R7 ;  /* 0x00000007000c7310 */ /* 0x0000620000201800 */
[----:B------:R-:W-:Y:S01]  /*1270*/  FADD R10, R10, R9 ;  /* 0x000000090a0a7221 */ /* 0x000fe20000000000 */
[----:B------:R-:W-:Y:S01]  /*1280*/  FADD R6, R11, R6 ;  /* 0x000000060b067221 */ /* 0x000fe20000000000 */
[----:B------:R-:W-:-:S04]  /*1290*/  IMAD.WIDE R8, R0, 0x4, R34 ;  /* 0x0000000400087825 */ /* 0x000fc800078e0222 */
[----:B------:R-:W-:Y:S01]  /*12a0*/  FMUL R11, R10, 0.5 ;  /* 0x3f0000000a0b7820 */ /* 0x000fe20000400000 */
[----:B------:R-:W-:Y:S01]  /*12b0*/  FMUL R15, R6, 0.5 ;  /* 0x3f000000060f7820 */ /* 0x000fe20000400000 */
[----:B0-----:R-:W-:-:S03]  /*12c0*/  MOV R7, 0x1 ;  /* 0x0000000100077802 */ /* 0x001fc60000000f00 */
[----:B------:R0:W-:Y:S04]  /*12d0*/  STG.E desc[UR4][R8.64], R11 ;  /* 0x0000000b08007986 */ /* 0x0001e8000c101904 */
[----:B------:R0:W-:Y:S01]  /*12e0*/  STG.E desc[UR4][R8.64+0x4], R15 ;  /* 0x0000040f08007986 */ /* 0x0001e2000c101904 */
[----:B-1----:R-:W-:-:S08]  /*12f0*/  DMUL R12, R12, 0.5 ;  /* 0x3fe000000c0c7828 */ /* 0x002fd00000000000 */
[----:B------:R-:W-:-:S10]  /*1300*/  DMUL R12, R4, R12 ;  /* 0x0000000c040c7228 */ /* 0x000fd40000000000 */
[----:B------:R-:W1:Y:S02]  /*1310*/  F2F.F32.F64 R13, R12 ;  /* 0x0000000c000d7310 */ /* 0x000e640000301000 */
[----:B-1----:R0:W-:Y:S02]  /*1320*/  STG.E desc[UR4][R8.64+0x8], R13 ;  /* 0x0000080d08007986 */ /* 0x0021e4000c101904 */
.L_x_1:
[----:B------:R-:W-:Y:S05]  /*1330*/  BSYNC.RECONVERGENT B0 ;  /* 0x0000000000007941 */ /* 0x000fea0003800200 */
.L_x_0:
[----:B------:R-:W2:Y:S01]  /*1340*/  LDG.E R6, desc[UR4][R2.64+0x4] ;  /* 0x0000040402067981 */ /* 0x000ea2000c1e1900 */
[----:B------:R-:W-:Y:S01]  /*1350*/  BSSY.RECONVERGENT B0, `(.L_x_2) ;  /* 0x000001c000007945 */ /* 0x000fe20003800200 */
[----:B--2---:R-:W-:-:S13]  /*1360*/  ISETP.NE.AND P0, PT, R6, -0x1, PT ;  /* 0xffffffff0600780c */ /* 0x004fda0003f05270 */
[----:B------:R-:W-:Y:S05]  /*1370*/  @!P0 BRA `(.L_x_3) ;  /* 0x0000000000648947 */ /* 0x000fea0003800000 */
[----:B------:R-:W-:-:S05]  /*1380*/  IMAD R6, R6, 0x18, R1 ;  /* 0x0000001806067824 */ /* 0x000fca00078e0201 */
[----:B0-----:R-:W2:Y:S04]  /*1390*/  LDL.64 R10, [R6+0x8] ;  /* 0x00000800060a7983 */ /* 0x001ea80000100a00 */
        /* <DEDUP_REMOVED lines=8> */
[----:B------:R-:W-:Y:S01]  /*1420*/  I2FP.F32.S32 R13, R13 ;  /* 0x0000000d000d7245 */ /* 0x000fe20000201400 */
[C---:B------:R-:W-:Y:S01]  /*1430*/  IMAD R9, R7.reuse, 0x3, R0 ;  /* 0x0000000307097824 */ /* 0x040fe200078e0200 */
[----:B------:R-:W-:Y:S01]  /*1440*/  IADD3 R7, PT, PT, R7, 0x1, RZ ;  /* 0x0000000107077810 */ /* 0x000fe20007ffe0ff */
[----:B------:R-:W0:Y:S01]  /*1450*/  F2F.F64.F32 R14, R10 ;  /* 0x0000000a000e7310 */ /* 0x000e220000201800 */
[----:B------:R-:W-:Y:S01]  /*1460*/  FADD R11, R12, R11 ;  /* 0x0000000b0c0b7221 */ /* 0x000fe20000000000 */
[----:B------:R-:W-:Y:S01]  /*1470*/  FADD R13, R13, R8 ;  /* 0x000000080d0d7221 */ /* 0x000fe20000000000 */
[----:B------:R-:W-:-:S04]  /*1480*/  IMAD.WIDE R8, R9, 0x4, R34 ;  /* 0x0000000409087825 */ /* 0x000fc800078e0222 */
[----:B------:R-:W-:Y:S01]  /*1490*/  FMUL R11, R11, 0.5 ;  /* 0x3f0000000b0b7820 */ /* 0x000fe20000400000 */
[----:B------:R-:W-:-:S04]  /*14a0*/  FMUL R13, R13, 0.5 ;  /* 0x3f0000000d0d7820 */ /* 0x000fc80000400000 */
[----:B------:R1:W-:Y:S04]  /*14b0*/  STG.E desc[UR4][R8.64], R11 ;  /* 0x0000000b08007986 */ /* 0x0003e8000c101904 */
[----:B------:R1:W-:Y:S01]  /*14c0*/  STG.E desc[UR4][R8.64+0x4], R13 ;  /* 0x0000040d08007986 */ /* 0x0003e2000c101904 */
[----:B0-----:R-:W-:-:S08]  /*14d0*/  DMUL R14, R14, 0.5 ;  /* 0x3fe000000e0e7828 */ /* 0x001fd00000000000 */
[----:B------:R-:W-:-:S10]  /*14e0*/  DMUL R14, R4, R14 ;  /* 0x0000000e040e7228 */ /* 0x000fd40000000000 */
[----:B------:R-:W0:Y:S02]  /*14f0*/  F2F.F32.F64 R15, R14 ;  /* 0x0000000e000f7310 */ /* 0x000e240000301000 */
[----:B0-----:R1:W-:Y:S02]  /*1500*/  STG.E desc[UR4][R8.64+0x8], R15 ;  /* 0x0000080f08007986 */ /* 0x0013e4000c101904 */
.L_x_3:
[----:B------:R-:W-:Y:S05]  /*1510*/  BSYNC.RECONVERGENT B0 ;  /* 0x0000000000007941 */ /* 0x000fea0003800200 */
.L_x_2:
[----:B------:R-:W2:Y:S01]  /*1520*/  LDG.E R6, desc[UR4][R2.64+0x8] ;  /* 0x0000080402067981 */ /* 0x000ea2000c1e1900 */
[----:B------:R-:W-:Y:S01]  /*1530*/  BSSY.RECONVERGENT B0, `(.L_x_4) ;  /* 0x000001c000007945 */ /* 0x000fe20003800200 */
[----:B--2---:R-:W-:-:S13]  /*1540*/  ISETP.NE.AND P0, PT, R6, -0x1, PT ;  /* 0xffffffff0600780c */ /* 0x004fda0003f05270 */
[----:B------:R-:W-:Y:S05]  /*1550*/  @!P0 BRA `(.L_x_5) ;  /* 0x0000000000648947 */ /* 0x000fea0003800000 */
[----:B------:R-:W-:-:S05]  /*1560*/  IMAD R6, R6, 0x18, R1 ;  /* 0x0000001806067824 */ /* 0x000fca00078e0201 */
[----:B01----:R-:W2:Y:S04]  /*1570*/  LDL.64 R10, [R6+0x8] ;  /* 0x00000800060a7983 */ /* 0x003ea80000100a00 */
[----:B------:R-:W3:Y:S04]  /*1580*/  LDL.64 R8, [R6+0x10] ;  /* 0x0000100006087983 */ /* 0x000ee80000100a00 */
[----:B------:R-:W4:Y:S01]  /*1590*/  LDL.64 R12, [R6] ;  /* 0x00000000060c7983 */ /* 0x000f220000100a00 */
[C---:B------:R-:W-:Y:S01]  /*15a0*/  IMAD R17, R7.reuse, 0x3, R0 ;  /* 0x0000000307117824 */ /* 0x040fe200078e0200 */
[----:B------:R-:W-:-:S02]  /*15b0*/  IADD3 R7, PT, PT, R7, 0x1, RZ ;  /* 0x0000000107077810 */ /* 0x000fc40007ffe0ff */
[----:B--2---:R-:W-:Y:S02]  /*15c0*/  I2FP.F32.S32 R10, R10 ;  /* 0x0000000a000a7245 */ /* 0x004fe40000201400 */
[----:B------:R-:W-:Y:S02]  /*15d0*/  I2FP.F32.S32 R11, R11 ;  /* 0x0000000b000b7245 */ /* 0x000fe40000201400 */
[----:B---3--:R-:W-:Y:S02]  /*15e0*/  I2FP.F32.S32 R9, R9 ;  /* 0x0000000900097245 */ /* 0x008fe40000201400 */
[----:B------:R-:W-:Y:S02]  /*15f0*/  I2FP.F32.S32 R8, R8 ;  /* 0x0000000800087245 */ /* 0x000fe40000201400 */
[----:B----4-:R-:W-:Y:S01]  /*1600*/  I2FP.F32.S32 R12, R12 ;  /* 0x0000000c000c7245 */ /* 0x010fe20000201400 */
[----:B------:R-:W-:Y:S01]  /*1610*/  FADD R9, R10, R9 ;  /* 0x000000090a097221 */ /* 0x000fe20000000000 */
[----:B------:R-:W-:-:S03]  /*1620*/  I2FP.F32.S32 R13, R13 ;  /* 0x0000000d000d7245 */ /* 0x000fc60000201400 */
[----:B------:R0:W1:Y:S01]  /*1630*/  F2F.F64.F32 R14, R9 ;  /* 0x00000009000e7310 */ /* 0x0000620000201800 */
[----:B------:R-:W-:Y:S01]  /*1640*/  FADD R11, R12, R11 ;  /* 0x0000000b0c0b7221 */ /* 0x000fe20000000000 */
[----:B------:R-:W-:-:S03]  /*1650*/  FADD R13, R13, R8 ;  /* 0x000000080d0d7221 */ /* 0x000fc60000000000 */
[----:B------:R-:W-:Y:S01]  /*1660*/  FMUL R11, R11, 0.5 ;  /* 0x3f0000000b0b7820 */ /* 0x000fe20000400000 */
[----:B------:R-:W-:Y:S01]  /*1670*/  FMUL R13, R13, 0.5 ;  /* 0x3f0000000d0d7820 */ /* 0x000fe20000400000 */
[----:B0-----:R-:W-:-:S05]  /*1680*/  IMAD.WIDE R8, R17, 0x4, R34 ;  /* 0x0000000411087825 */ /* 0x001fca00078e0222 */
[----:B------:R2:W-:Y:S01]  /*1690*/  STG.E desc[UR4][R8.64], R11 ;  /* 0x0000000b08007986 */ /* 0x0005e2000c101904 */
[----:B-1----:R-:W-:-:S03]  /*16a0*/  DMUL R14, R14, 0.5 ;  /* 0x3fe000000e0e7828 */ /* 0x002fc60000000000 */
[----:B------:R2:W-:Y:S05]  /*16b0*/  STG.E desc[UR4][R8.64+0x4], R13 ;  /* 0x0000040d08007986 */ /* 0x0005ea000c101904 */
[----:B------:R-:W-:-:S10]  /*16c0*/  DMUL R14, R4, R14 ;  /* 0x0000000e040e7228 */ /* 0x000fd40000000000 */
[----:B------:R-:W0:Y:S02]  /*16d0*/  F2F.F32.F64 R15, R14 ;  /* 0x0000000e000f7310 */ /* 0x000e240000301000 */
[----:B0-----:R2:W-:Y:S02]  /*16e0*/  STG.E desc[UR4][R8.64+0x8], R15 ;  /* 0x0000080f08007986 */ /* 0x0015e4000c101904 */
.L_x_5:
[----:B------:R-:W-:Y:S05]  /*16f0*/  BSYNC.RECONVERGENT B0 ;  /* 0x0000000000007941 */ /* 0x000fea0003800200 */
.L_x_4:
[----:B------:R-:W3:Y:S01]  /*1700*/  LDG.E R6, desc[UR4][R2.64+0xc] ;  /* 0x00000c0402067981 */ /* 0x000ee2000c1e1900 */
[----:B------:R-:W-:Y:S01]  /*1710*/  BSSY.RECONVERGENT B0, `(.L_x_6) ;  /* 0x000001c000007945 */ /* 0x000fe20003800200 */
[----:B---3--:R-:W-:-:S13]  /*1720*/  ISETP.NE.AND P0, PT, R6, -0x1, PT ;  /* 0xffffffff0600780c */ /* 0x008fda0003f05270 */
[----:B------:R-:W-:Y:S05]  /*1730*/  @!P0 BRA `(.L_x_7) ;  /* 0x0000000000648947 */ /* 0x000fea0003800000 */
[----:B------:R-:W-:-:S05]  /*1740*/  IMAD R6, R6, 0x18, R1 ;  /* 0x0000001806067824 */ /* 0x000fca00078e0201 */
[----:B012---:R-:W2:Y:S04]  /*1750*/  LDL.64 R10, [R6+0x8] ;  /* 0x00000800060a7983 */ /* 0x007ea80000100a00 */
[----:B------:R-:W3:Y:S04]  /*1760*/  LDL.64 R8, [R6+0x10] ;  /* 0x0000100006087983 */ /* 0x000ee80000100a00 */
[----:B------:R-:W4:Y:S01]  /*1770*/  LDL.64 R12, [R6] ;  /* 0x00000000060c7983 */ /* 0x000f220000100a00 */
[C---:B------:R-:W-:Y:S02]  /*1780*/  IMAD R17, R7.reuse, 0x3, R0 ;  /* 0x0000000307117824 */ /* 0x040fe400078e0200 */
[----:B------:R-:W-:Y:S01]  /*1790*/  VIADD R7, R7, 0x1 ;  /* 0x0000000107077836 */ /* 0x000fe20000000000 */
[----:B--2---:R-:W-:-:S02]  /*17a0*/  I2FP.F32.S32 R10, R10 ;  /* 0x0000000a000a7245 */ /* 0x004fc40000201400 */
        /* <DEDUP_REMOVED lines=18> */
.L_x_7:
[----:B------:R-:W-:Y:S05]  /*18d0*/  BSYNC.RECONVERGENT B0 ;  /* 0x0000000000007941 */ /* 0x000fea0003800200 */
.L_x_6:
[----:B------:R-:W4:Y:S01]  /*18e0*/  LDG.E R6, desc[UR4][R2.64+0x10] ;  /* 0x0000100402067981 */ /* 0x000f22000c1e1900 */
[----:B------:R-:W-:Y:S01]  /*18f0*/  BSSY.RECONVERGENT B0, `(.L_x_8) ;  /* 0x000001c000007945 */ /* 0x000fe20003800200 */
[----:B----4-:R-:W-:-:S13]  /*1900*/  ISETP.NE.AND P0, PT, R6, -0x1, PT ;  /* 0xffffffff0600780c */ /* 0x010fda0003f05270 */
[----:B------:R-:W-:Y:S05]  /*1910*/  @!P0 BRA `(.L_x_9) ;  /* 0x0000000000648947 */ /* 0x000fea0003800000 */
[----:B------:R-:W-:-:S05]  /*1920*/  IMAD R6, R6, 0x18, R1 ;  /* 0x0000001806067824 */ /* 0x000fca00078e0201 */
[----:B0123--:R-:W2:Y:S04]  /*1930*/  LDL.64 R10, [R6+0x8] ;  /* 0x00000800060a7983 */ /* 0x00fea80000100a00 */
        /* <DEDUP_REMOVED lines=23> */
.L_x_9:
[----:B------:R-:W-:Y:S05]  /*1ab0*/  BSYNC.RECONVERGENT B0 ;  /* 0x0000000000007941 */ /* 0x000fea0003800200 */
.L_x_8:
[----:B------:R-:W5:Y:S01]  /*1ac0*/  LDG.E R6, desc[UR4][R2.64+0x14] ;  /* 0x0000140402067981 */ /* 0x000f62000c1e1900 */
[----:B------:R-:W-:Y:S01]  /*1ad0*/  BSSY.RECONVERGENT B0, `(.L_x_10) ;  /* 0x000001c000007945 */ /* 0x000fe20003800200 */
[----:B-----5:R-:W-:-:S13]  /*1ae0*/  ISETP.NE.AND P0, PT, R6, -0x1, PT ;  /* 0xffffffff0600780c */ /* 0x020fda0003f05270 */
[----:B------:R-:W-:Y:S05]  /*1af0*/  @!P0 BRA `(.L_x_11) ;  /* 0x0000000000648947 */ /* 0x000fea0003800000 */
[----:B------:R-:W-:-:S05]  /*1b00*/  IMAD R6, R6, 0x18, R1 ;  /* 0x0000001806067824 */ /* 0x000fca00078e0201 */
[----:B01234-:R-:W2:Y:S04]  /*1b10*/  LDL.64 R10, [R6+0x8] ;  /* 0x00000800060a7983 */ /* 0x01fea80000100a00 */
        /* <DEDUP_REMOVED lines=21> */
[----:B------:R-:W1:Y:S02]  /*1c70*/  F2F.F32.F64 R15, R14 ;  /* 0x0000000e000f7310 */ /* 0x000e640000301000 */
[----:B-1----:R0:W-:Y:S02]  /*1c80*/  STG.E desc[UR4][R8.64+0x8], R15 ;  /* 0x0000080f08007986 */ /* 0x0021e4000c101904 */
.L_x_11:
[----:B------:R-:W-:Y:S05]  /*1c90*/  BSYNC.RECONVERGENT B0 ;  /* 0x0000000000007941 */ /* 0x000fea0003800200 */
.L_x_10:
        /* <DEDUP_REMOVED lines=29> */
.L_x_13:
[----:B------:R-:W-:Y:S05]  /*1e70*/  BSYNC.RECONVERGENT B0 ;  /* 0x0000000000007941 */ /* 0x000fea0003800200 */
.L_x_12:
        /* <DEDUP_REMOVED lines=29> */
.L_x_15:
[----:B------:R-:W-:Y:S05]  /*2050*/  BSYNC.RECONVERGENT B0 ;  /* 0x0000000000007941 */ /* 0x000fea0003800200 */
.L_x_14:
        /* <DEDUP_REMOVED lines=29> */
.L_x_17:
[----:B------:R-:W-:Y:S05]  /*2230*/  BSYNC.RECONVERGENT B0 ;  /* 0x0000000000007941 */ /* 0x000fea0003800200 */
.L_x_16:
        /* <DEDUP_REMOVED lines=29> */
.L_x_19:
[----:B------:R-:W-:Y:S05]  /*2410*/  BSYNC.RECONVERGENT B0 ;  /* 0x0000000000007941 */ /* 0x000fea0003800200 */
.L_x_18:
        /* <DEDUP_REMOVED lines=29> */
.L_x_21:
[----:B------:R-:W-:Y:S05]  /*25f0*/  BSYNC.RECONVERGENT B0 ;  /* 0x0000000000007941 */ /* 0x000fea0003800200 */
.L_x_20:
        /* <DEDUP_REMOVED lines=29> */
.L_x_23:
[----:B------:R-:W-:Y:S05]  /*27d0*/  BSYNC.RECONVERGENT B0 ;  /* 0x0000000000007941 */ /* 0x000fea0003800200 */
.L_x_22:
        /* <DEDUP_REMOVED lines=29> */
.L_x_25:
[----:B------:R-:W-:Y:S05]  /*29b0*/  BSYNC.RECONVERGENT B0 ;  /* 0x0000000000007941 */ /* 0x000fea0003800200 */
.L_x_24:
        /* <DEDUP_REMOVED lines=29> */
.L_x_27:
[----:B------:R-:W-:Y:S05]  /*2b90*/  BSYNC.RECONVERGENT B0 ;  /* 0x0000000000007941 */ /* 0x000fea0003800200 */
.L_x_26:
        /* <DEDUP_REMOVED lines=29> */
.L_x_29:
[----:B------:R-:W-:Y:S05]  /*2d70*/  BSYNC.RECONVERGENT B0 ;  /* 0x0000000000007941 */ /* 0x000fea0003800200 */
.L_x_28:
[----:B------:R-:W5:Y:S02]  /*2d80*/  LDG.E R2, desc[UR4][R2.64+0x3c] ;  /* 0x00003c0402027981 */ /* 0x000f64000c1e1900 */
[----:B-----5:R-:W-:-:S13]  /*2d90*/  ISETP.NE.AND P0, PT, R2, -0x1, PT ;  /* 0xffffffff0200780c */ /* 0x020fda0003f05270 */
[----:B------:R-:W-:Y:S05]  /*2da0*/  @!P0 EXIT ;  /* 0x000000000000894d */ /* 0x000fea0003800000 */
[----:B------:R-:W-:-:S05]  /*2db0*/  IMAD R6, R2, 0x18, R1 ;  /* 0x0000001802067824 */ /* 0x000fca00078e0201 */
[----:B01234-:R-:W2:Y:S04]  /*2dc0*/  LDL.64 R8, [R6+0x8] ;  /* 0x0000080006087983 */ /* 0x01fea80000100a00 */
[----:B------:R-:W3:Y:S04]  /*2dd0*/  LDL.64 R2, [R6+0x10] ;  /* 0x0000100006027983 */ /* 0x000ee80000100a00 */
[----:B------:R-:W4:Y:S01]  /*2de0*/  LDL.64 R12, [R6] ;  /* 0x00000000060c7983 */ /* 0x000f220000100a00 */
[----:B------:R-:W-:-:S04]  /*2df0*/  IMAD R7, R7, 0x3, R0 ;  /* 0x0000000307077824 */ /* 0x000fc800078e0200 */
[----:B------:R-:W-:Y:S01]  /*2e00*/  IMAD.WIDE R34, R7, 0x4, R34 ;  /* 0x0000000407227825 */ /* 0x000fe200078e0222 */
        /* <DEDUP_REMOVED lines=11> */
[----:B0-----:R-:W-:-:S04]  /*2ec0*/  FMUL R3, R2, 0.5 ;  /* 0x3f00000002037820 */ /* 0x001fc80000400000 */
[----:B------:R-:W-:Y:S04]  /*2ed0*/  STG.E desc[UR4][R34.64], R9 ;  /* 0x0000000922007986 */ /* 0x000fe8000c101904 */
[----:B------:R-:W-:Y:S01]  /*2ee0*/  STG.E desc[UR4][R34.64+0x4], R3 ;  /* 0x0000040322007986 */ /* 0x000fe2000c101904 */
[----:B-1----:R-:W-:-:S08]  /*2ef0*/  DMUL R10, R10, 0.5 ;  /* 0x3fe000000a0a7828 */ /* 0x002fd00000000000 */
[----:B------:R-:W-:-:S10]  /*2f00*/  DMUL R10, R4, R10 ;  /* 0x0000000a040a7228 */ /* 0x000fd40000000000 */
[----:B------:R-:W0:Y:S02]  /*2f10*/  F2F.F32.F64 R11, R10 ;  /* 0x0000000a000b7310 */ /* 0x000e240000301000 */
[----:B0-----:R-:W-:Y:S01]  /*2f20*/  STG.E desc[UR4][R34.64+0x8], R11 ;  /* 0x0000080b22007986 */ /* 0x001fe2000c101904 */
[----:B------:R-:W-:Y:S05]  /*2f30*/  EXIT ;  /* 0x000000000000794d */ /* 0x000fea0003800000 */
.L_x_30:
[----:B------:R-:W-:-:S00]  /*2f40*/  BRA `(.L_x_30) ;  /* 0xfffffffc00fc7947 */ /* 0x000fc0000383ffff */
[----:B------:R-:W-:-:S00]  /*2f50*/  NOP ;  /* 0x0000000000007918 */ /* 0x000fc00000000000 */
        /* <DEDUP_REMOVED lines=10> */
.L_x_32:


//--------------------- .text._Z26thresholding_filter_kernelPjS_j --------------------------
	.section	.text._Z26thresholding_filter_kernelPjS_j,"ax",@progbits
	.align	128
        .global         _Z26thresholding_filter_kernelPjS_j
        .type           _Z26thresholding_filter_kernelPjS_j,@function
        .size           _Z26thresholding_filter_kernelPjS_j,(.L_x_33 - _Z26thresholding_filter_kernelPjS_j)
        .other          _Z26thresholding_filter_kernelPjS_j,@"STO_CUDA_ENTRY STV_DEFAULT"
_Z26thresholding_filter_kernelPjS_j:
.text._Z26thresholding_filter_kernelPjS_j:
[----:B------:R-:W-:Y:S08]  /*0000*/  LDC R1, c[0x0][0x37c] ;  /* 0x0000df00ff017b82 */ /* 0x000ff00000000800 */
[----:B------:R-:W-:Y:S01]  /*0010*/  S2UR UR4, SR_CTAID.Y ;  /* 0x00000000000479c3 */ /* 0x000fe20000002600 */
[----:B------:R-:W0:Y:S01]  /*0020*/  S2R R7, SR_TID.Y ;  /* 0x0000000000077919 */ /* 0x000e220000002200 */
[----:B------:R-:W1:Y:S01]  /*0030*/  LDCU UR6, c[0x0][0x370] ;  /* 0x00006e00ff0677ac */ /* 0x000e620008000800 */
[----:B------:R-:W2:Y:S01]  /*0040*/  S2R R9, SR_TID.X ;  /* 0x0000000000097919 */ /* 0x000ea20000002100 */
[----:B------:R-:W3:Y:S04]  /*0050*/  LDCU UR7, c[0x0][0x374] ;  /* 0x00006e80ff0777ac */ /* 0x000ee80008000800 */
[----:B------:R-:W3:Y:S01]  /*0060*/  S2UR UR8, SR_CTAID.Z ;  /* 0x00000000000879c3 */ /* 0x000ee20000002700 */
[----:B------:R-:W2:Y:S07]  /*0070*/  LDCU UR9, c[0x0][0x360] ;  /* 0x00006c00ff0977ac */ /* 0x000eae0008000800 */
[----:B------:R-:W1:Y:S08]  /*0080*/  S2UR UR5, SR_CTAID.X ;  /* 0x00000000000579c3 */ /* 0x000e700000002500 */
[----:B------:R-:W0:Y:S08]  /*0090*/  LDC R0, c[0x0][0x364] ;  /* 0x0000d900ff007b82 */ /* 0x000e300000000800 */
[----:B------:R-:W4:Y:S01]  /*00a0*/  LDC.64 R2, c[0x0][0x388] ;  /* 0x0000e200ff027b82 */ /* 0x000f220000000a00 */
[----:B---3--:R-:W-:-:S07]  /*00b0*/  UIMAD UR4, UR7, UR8, UR4 ;  /* 0x00000008070472a4 */ /* 0x008fce000f8e0204 */
[----:B------:R-:W3:Y:S01]  /*00c0*/  LDC.64 R4, c[0x0][0x380] ;  /* 0x0000e000ff047b82 */ /* 0x000ee20000000a00 */
[----:B-1----:R-:W-:Y:S01]  /*00d0*/  UIMAD UR4, UR4, UR6, UR5 ;  /* 0x00000006040472a4 */ /* 0x002fe2000f8e0205 */
[----:B------:R-:W1:Y:S05]  /*00e0*/  LDCU.64 UR6, c[0x0][0x358] ;  /* 0x00006b00ff0677ac */ /* 0x000e6a0008000a00 */
[----:B0-----:R-:W-:-:S04]  /*00f0*/  IMAD R0, R0, UR4, R7 ;  /* 0x0000000400007c24 */ /* 0x001fc8000f8e0207 */
[----:B--2---:R-:W-:Y:S01]  /*0100*/  IMAD R7, R0, UR9, R9 ;  /* 0x0000000900077c24 */ /* 0x004fe2000f8e0209 */
[----:B------:R-:W0:Y:S03]  /*0110*/  LDCU UR4, c[0x0][0x390] ;  /* 0x00007200ff0477ac */ /* 0x000e260008000800 */
[----:B----4-:R-:W-:-:S05]  /*0120*/  IMAD.WIDE R2, R7, 0x4, R2 ;  /* 0x0000000407027825 */ /* 0x010fca00078e0202 */
[----:B-1----:R-:W-:Y:S01]  /*0130*/  STG.E desc[UR6][R2.64], RZ ;  /* 0x000000ff02007986 */ /* 0x002fe2000c101906 */
[----:B---3--:R-:W-:-:S06]  /*0140*/  IMAD.WIDE R4, R7, 0x4, R4 ;  /* 0x0000000407047825 */ /* 0x008fcc00078e0204 */
[----:B------:R-:W0:Y:S02]  /*0150*/  LDG.E R4, desc[UR6][R4.64] ;  /* 0x0000000604047981 */ /* 0x000e24000c1e1900 */
[----:B0-----:R-:W-:-:S04]  /*0160*/  ISETP.GT.U32.AND P0, PT, R4, UR4, PT ;  /* 0x0000000404007c0c */ /* 0x001fc8000bf04070 */
[----:B------:R-:W-:-:S05]  /*0170*/  SEL R7, RZ, 0xff, !P0 ;  /* 0x000000ffff077807 */ /* 0x000fca0004000000 */
[----:B------:R-:W-:Y:S01]  /*0180*/  STG.E desc[UR6][R2.64], R7 ;  /* 0x0000000702007986 */ /* 0x000fe2000c101906 */
[----:B------:R-:W-:Y:S05]  /*0190*/  EXIT ;  /* 0x000000000000794d */ /* 0x000fea0003800000 */
.L_x_31:
        /* <DEDUP_REMOVED lines=14> */
.L_x_33:


//--------------------- .nv.shared.reserved.0     --------------------------
	.section	.nv.shared.reserved.0,"aw",@nobits
	.weak		__nv_reservedSMEM_offset_0_alias
	.size		__nv_reservedSMEM_offset_0_alias, 0, 64
	.other		__nv_reservedSMEM_offset_0_alias,@"STO_CUDA_RESERVED_SHARED STV_DEFAULT"
__nv_reservedSMEM_offset_0_alias:
	.zero		0
	.zero		64


//--------------------- .nv.constant0._Z21marching_cubes_filterPjPiS0_Pfjjjj --------------------------
	.section	.nv.constant0._Z21marching_cubes_filterPjPiS0_Pfjjjj,"a",@progbits
	.sectionflags	@""
	.align	4
.nv.constant0._Z21marching_cubes_filterPjPiS0_Pfjjjj:
	.zero		944


//--------------------- .nv.constant0._Z26thresholding_filter_kernelPjS_j --------------------------
	.section	.nv.constant0._Z26thresholding_filter_kernelPjS_j,"a",@progbits
	.sectionflags	@""
	.align	4
.nv.constant0._Z26thresholding_filter_kernelPjS_j:
	.zero		916


//--------------------- SYMBOLS --------------------------

	.type		.nv.reservedSmem.offset0,@object
	.size		.nv.reservedSmem.offset0,0x4
